def matmul_kernel(
    a_ptr,
    b_ptr,
    c_ptr,
    M,
    N,
    K,
    stride_am,
    stride_ak,
    stride_bk,
    stride_bn,
    stride_cm,
    stride_cn,
    BLOCK_M: tl.constexpr,
    BLOCK_N: tl.constexpr,
    BLOCK_K: tl.constexpr,
    GROUP_M: tl.constexpr,
):
    pid = tl.program_id(axis=0)
    num_pid_m = tl.cdiv(M, BLOCK_M)
    num_pid_n = tl.cdiv(N, BLOCK_N)
    num_pid_in_group = GROUP_M * num_pid_n
    group_id = pid // num_pid_in_group
    first_pid_m = group_id * GROUP_M
    group_size_m = min(num_pid_m - first_pid_m, GROUP_M)
    pid_m = first_pid_m + ((pid % num_pid_in_group) % group_size_m)
    pid_n = (pid % num_pid_in_group) // group_size_m

    offs_am = (pid_m * BLOCK_M + tl.arange(0, BLOCK_M)) % M
    offs_bn = (pid_n * BLOCK_N + tl.arange(0, BLOCK_N)) % N
    offs_k = tl.arange(0, BLOCK_K)
    a_ptrs = a_ptr + offs_am[:, None] * stride_am + offs_k[None, :] * stride_ak
    b_ptrs = b_ptr + offs_k[:, None] * stride_bk + offs_bn[None, :] * stride_bn

    acc = tl.zeros((BLOCK_M, BLOCK_N), dtype=tl.float32)
    for kk in range(0, tl.cdiv(K, BLOCK_K)):
        a = tl.load(a_ptrs, mask=offs_k[None, :] < K - kk * BLOCK_K, other=0.0)
        b = tl.load(b_ptrs, mask=offs_k[:, None] < K - kk * BLOCK_K, other=0.0)
        acc = tl.dot(a, b, acc)
        a_ptrs += BLOCK_K * stride_ak
        b_ptrs += BLOCK_K * stride_bk

    c = acc.to(c_ptr.dtype.element_ty)
    offs_cm = pid_m * BLOCK_M + tl.arange(0, BLOCK_M)
    offs_cn = pid_n * BLOCK_N + tl.arange(0, BLOCK_N)
    c_ptrs = c_ptr + offs_cm[:, None] * stride_cm + offs_cn[None, :] * stride_cn
    mask = (offs_cm[:, None] < M) & (offs_cn[None, :] < N)
    tl.store(c_ptrs, c, mask=mask)

# config = {"BLOCK_K": 32, "BLOCK_M": 256, "BLOCK_N": 64, "GROUP_M": 8, "arch": "sm_90", "dtype": "fp8e4m3", "num_ctas": 4, "num_stages": 3, "num_warps": 4}
# arch = sm_90


// ===== COMPILED SASS (sm_90a) =====

	.target	sm_90a

	.elftype	@"ET_EXEC"


//--------------------- .note.nv.tkinfo           --------------------------
	.section	.note.nv.tkinfo,"",@"SHT_NOTE"
	.sectionflags	@"SHF_NOTE_NV_TKINFO"
	.tkinfo
        /*0018*/ 	.word	0x00000002
        /*0030*/ 	.string	""
        /*0030*/ 	.string	"ptxas"
        /*0030*/ 	.string	"Cuda compilation tools, release 13.0, V13.0.88"
        /*0030*/ 	.string	"Build cuda_13.0.r13.0/compiler.36424714_0"
        /*0030*/ 	.string	"-v  -suppress-debug-info  -lineinfo  -arch sm_90a "



//--------------------- .note.nv.cuinfo           --------------------------
	.section	.note.nv.cuinfo,"",@"SHT_NOTE"
	.sectionflags	@"SHF_NOTE_NV_CUINFO"
        /*0018*/ 	.short	0x0002
        /*001a*/ 	.short	0x005a
        /*001c*/ 	.short	0x0082
	.zero		2


//--------------------- .nv.info                  --------------------------
	.section	.nv.info,"",@"SHT_CUDA_INFO"
	.align	4


	//----- nvinfo : EIATTR_REGCOUNT
	.align		4
        /*0000*/ 	.byte	0x04, 0x2f
        /*0002*/ 	.short	(.L_1 - .L_0)
	.align		4
.L_0:
        /*0004*/ 	.word	index@(matmul_kernel)
        /*0008*/ 	.word	0x00000080


	//----- nvinfo : EIATTR_FRAME_SIZE
	.align		4
.L_1:
        /*000c*/ 	.byte	0x04, 0x11
        /*000e*/ 	.short	(.L_3 - .L_2)
	.align		4
.L_2:
        /*0010*/ 	.word	index@(matmul_kernel)
        /*0014*/ 	.word	0x00000000


	//----- nvinfo : EIATTR_MIN_STACK_SIZE
	.align		4
.L_3:
        /*0018*/ 	.byte	0x04, 0x12
        /*001a*/ 	.short	(.L_5 - .L_4)
	.align		4
.L_4:
        /*001c*/ 	.word	index@(matmul_kernel)
        /*0020*/ 	.word	0x00000000
.L_5:


//--------------------- .nv.compat                --------------------------
	.section	.nv.compat,"",@"SHT_CUDA_COMPAT_INFO"
	.align	4
        /*0000*/ 	.byte	0x02, 0x09, 0x01, 0x00, 0x02, 0x02, 0x04, 0x00, 0x02, 0x05, 0x05, 0x00, 0x03, 0x07, 0x01, 0x01
        /*0010*/ 	.byte	0x02, 0x03, 0x00, 0x00, 0x02, 0x06, 0x01, 0x00, 0x04, 0x0b, 0x08, 0x00, 0x00, 0x00, 0x00, 0x00
        /*0020*/ 	.byte	0x00, 0x00, 0x00, 0x00


//--------------------- .nv.info.matmul_kernel    --------------------------
	.section	.nv.info.matmul_kernel,"",@"SHT_CUDA_INFO"
	.sectionflags	@""
	.align	4


	//----- nvinfo : EIATTR_CUDA_API_VERSION
	.align		4
        /*0000*/ 	.byte	0x04, 0x37
        /*0002*/ 	.short	(.L_7 - .L_6)
.L_6:
        /*0004*/ 	.word	0x00000082


	//----- nvinfo : EIATTR_KPARAM_INFO
	.align		4
.L_7:
        /*0008*/ 	.byte	0x04, 0x17
        /*000a*/ 	.short	(.L_9 - .L_8)
.L_8:
        /*000c*/ 	.word	0x00000000
        /*0010*/ 	.short	0x000d
        /*0012*/ 	.short	0x0048
        /*0014*/ 	.byte	0x00, 0xf4, 0x21, 0x00


	//----- nvinfo : EIATTR_KPARAM_INFO
	.align		4
.L_9:
        /*0018*/ 	.byte	0x04, 0x17
        /*001a*/ 	.short	(.L_11 - .L_10)
.L_10:
        /*001c*/ 	.word	0x00000000
        /*0020*/ 	.short	0x000c
        /*0022*/ 	.short	0x0040
        /*0024*/ 	.byte	0x00, 0xf4, 0x21, 0x00


	//----- nvinfo : EIATTR_KPARAM_INFO
	.align		4
.L_11:
        /*0028*/ 	.byte	0x04, 0x17
        /*002a*/ 	.short	(.L_13 - .L_12)
.L_12:
        /*002c*/ 	.word	0x00000000
        /*0030*/ 	.short	0x000b
        /*0032*/ 	.short	0x0038
        /*0034*/ 	.byte	0x00, 0xf0, 0x11, 0x00


	//----- nvinfo : EIATTR_KPARAM_INFO
	.align		4
.L_13:
        /*0038*/ 	.byte	0x04, 0x17
        /*003a*/ 	.short	(.L_15 - .L_14)
.L_14:
        /*003c*/ 	.word	0x00000000
        /*0040*/ 	.short	0x000a
        /*0042*/ 	.short	0x0034
        /*0044*/ 	.byte	0x00, 0xf0, 0x11, 0x00


	//----- nvinfo : EIATTR_KPARAM_INFO
	.align		4
.L_15:
        /*0048*/ 	.byte	0x04, 0x17
        /*004a*/ 	.short	(.L_17 - .L_16)
.L_16:
        /*004c*/ 	.word	0x00000000
        /*0050*/ 	.short	0x0009
        /*0052*/ 	.short	0x0030
        /*0054*/ 	.byte	0x00, 0xf0, 0x11, 0x00


	//----- nvinfo : EIATTR_KPARAM_INFO
	.align		4
.L_17:
        /*0058*/ 	.byte	0x04, 0x17
        /*005a*/ 	.short	(.L_19 - .L_18)
.L_18:
        /*005c*/ 	.word	0x00000000
        /*0060*/ 	.short	0x0008
        /*0062*/ 	.short	0x002c
        /*0064*/ 	.byte	0x00, 0xf0, 0x11, 0x00


	//----- nvinfo : EIATTR_KPARAM_INFO
	.align		4
.L_19:
        /*0068*/ 	.byte	0x04, 0x17
        /*006a*/ 	.short	(.L_21 - .L_20)
.L_20:
        /*006c*/ 	.word	0x00000000
        /*0070*/ 	.short	0x0007
        /*0072*/ 	.short	0x0028
        /*0074*/ 	.byte	0x00, 0xf0, 0x11, 0x00


	//----- nvinfo : EIATTR_KPARAM_INFO
	.align		4
.L_21:
        /*0078*/ 	.byte	0x04, 0x17
        /*007a*/ 	.short	(.L_23 - .L_22)
.L_22:
        /*007c*/ 	.word	0x00000000
        /*0080*/ 	.short	0x0006
        /*0082*/ 	.short	0x0024
        /*0084*/ 	.byte	0x00, 0xf0, 0x11, 0x00


	//----- nvinfo : EIATTR_KPARAM_INFO
	.align		4
.L_23:
        /*0088*/ 	.byte	0x04, 0x17
        /*008a*/ 	.short	(.L_25 - .L_24)
.L_24:
        /*008c*/ 	.word	0x00000000
        /*0090*/ 	.short	0x0005
        /*0092*/ 	.short	0x0020
        /*0094*/ 	.byte	0x00, 0xf0, 0x11, 0x00


	//----- nvinfo : EIATTR_KPARAM_INFO
	.align		4
.L_25:
        /*0098*/ 	.byte	0x04, 0x17
        /*009a*/ 	.short	(.L_27 - .L_26)
.L_26:
        /*009c*/ 	.word	0x00000000
        /*00a0*/ 	.short	0x0004
        /*00a2*/ 	.short	0x001c
        /*00a4*/ 	.byte	0x00, 0xf0, 0x11, 0x00


	//----- nvinfo : EIATTR_KPARAM_INFO
	.align		4
.L_27:
        /*00a8*/ 	.byte	0x04, 0x17
        /*00aa*/ 	.short	(.L_29 - .L_28)
.L_28:
        /*00ac*/ 	.word	0x00000000
        /*00b0*/ 	.short	0x0003
        /*00b2*/ 	.short	0x0018
        /*00b4*/ 	.byte	0x00, 0xf0, 0x11, 0x00


	//----- nvinfo : EIATTR_KPARAM_INFO
	.align		4
.L_29:
        /*00b8*/ 	.byte	0x04, 0x17
        /*00ba*/ 	.short	(.L_31 - .L_30)
.L_30:
        /*00bc*/ 	.word	0x00000000
        /*00c0*/ 	.short	0x0002
        /*00c2*/ 	.short	0x0010
        /*00c4*/ 	.byte	0x00, 0xf4, 0x21, 0x00


	//----- nvinfo : EIATTR_KPARAM_INFO
	.align		4
.L_31:
        /*00c8*/ 	.byte	0x04, 0x17
        /*00ca*/ 	.short	(.L_33 - .L_32)
.L_32:
        /*00cc*/ 	.word	0x00000000
        /*00d0*/ 	.short	0x0001
        /*00d2*/ 	.short	0x0008
        /*00d4*/ 	.byte	0x00, 0xf4, 0x21, 0x00


	//----- nvinfo : EIATTR_KPARAM_INFO
	.align		4
.L_33:
        /*00d8*/ 	.byte	0x04, 0x17
        /*00da*/ 	.short	(.L_35 - .L_34)
.L_34:
        /*00dc*/ 	.word	0x00000000
        /*00e0*/ 	.short	0x0000
        /*00e2*/ 	.short	0x0000
        /*00e4*/ 	.byte	0x00, 0xf4, 0x21, 0x00


	//----- nvinfo : EIATTR_EXPLICIT_CLUSTER
	.align		4
.L_35:
        /*00e8*/ 	.byte	0x01, 0x3e
	.zero		2


	//----- nvinfo : EIATTR_CTA_PER_CLUSTER
	.align		4
        /*00ec*/ 	.byte	0x04, 0x3d
        /*00ee*/ 	.short	(.L_37 - .L_36)
.L_36:
        /*00f0*/ 	.word	0x00000004
        /*00f4*/ 	.word	0x00000001
        /*00f8*/ 	.word	0x00000001


	//----- nvinfo : EIATTR_SPARSE_MMA_MASK
	.align		4
.L_37:
        /*00fc*/ 	.byte	0x03, 0x50
        /*00fe*/ 	.short	0x0000


	//----- nvinfo : EIATTR_MAXREG_COUNT
	.align		4
        /*0100*/ 	.byte	0x03, 0x1b
        /*0102*/ 	.short	0x00ff


	//----- nvinfo : EIATTR_NUM_BARRIERS
	.align		4
        /*0104*/ 	.byte	0x02, 0x4c
        /*0106*/ 	.byte	0x01
	.zero		1


	//----- nvinfo : EIATTR_MERCURY_ISA_VERSION
	.align		4
        /*0108*/ 	.byte	0x03, 0x5f
        /*010a*/ 	.short	0x0101


	//----- nvinfo : EIATTR_EXIT_INSTR_OFFSETS
	.align		4
        /*010c*/ 	.byte	0x04, 0x1c
        /*010e*/ 	.short	(.L_39 - .L_38)


	//   ....[0]....
.L_38:
        /*0110*/ 	.word	0x000042e0


	//   ....[1]....
        /*0114*/ 	.word	0x00004300


	//----- nvinfo : EIATTR_REQNTID
	.align		4
.L_39:
        /*0118*/ 	.byte	0x04, 0x10
        /*011a*/ 	.short	(.L_41 - .L_40)
.L_40:
        /*011c*/ 	.word	0x00000080
        /*0120*/ 	.word	0x00000001
        /*0124*/ 	.word	0x00000001


	//----- nvinfo : EIATTR_CBANK_PARAM_SIZE
	.align		4
.L_41:
        /*0128*/ 	.byte	0x03, 0x19
        /*012a*/ 	.short	0x0050


	//----- nvinfo : EIATTR_PARAM_CBANK
	.align		4
        /*012c*/ 	.byte	0x04, 0x0a
        /*012e*/ 	.short	(.L_43 - .L_42)
	.align		4
.L_42:
        /*0130*/ 	.word	index@(.nv.constant0.matmul_kernel)
        /*0134*/ 	.short	0x0210
        /*0136*/ 	.short	0x0050


	//----- nvinfo : EIATTR_SW_WAR
	.align		4
.L_43:
        /*0138*/ 	.byte	0x04, 0x36
        /*013a*/ 	.short	(.L_45 - .L_44)
.L_44:
        /*013c*/ 	.word	0x00000008
.L_45:


//--------------------- .nv.callgraph             --------------------------
	.section	.nv.callgraph,"",@"SHT_CUDA_CALLGRAPH"
	.align	4
	.sectionentsize	8
	.align		4
        /*0000*/ 	.word	0x00000000
	.align		4
        /*0004*/ 	.word	0xffffffff
	.align		4
        /*0008*/ 	.word	0x00000000
	.align		4
        /*000c*/ 	.word	0xfffffffe
	.align		4
        /*0010*/ 	.word	0x00000000
	.align		4
        /*0014*/ 	.word	0xfffffffd
	.align		4
        /*0018*/ 	.word	0x00000000
	.align		4
        /*001c*/ 	.word	0xfffffffc


//--------------------- .text.matmul_kernel       --------------------------
	.section	.text.matmul_kernel,"ax",@progbits
	.align	128
        .global         matmul_kernel
        .type           matmul_kernel,@function
        .size           matmul_kernel,(.L_x_3 - matmul_kernel)
        .other          matmul_kernel,@"STO_CUDA_ENTRY STV_DEFAULT"
matmul_kernel:
.text.matmul_kernel:
[----:B------:R-:W0:Y:S08]  /*0000*/  LDC R1, c[0x0][0x28] ;  /* 0x00000a00ff017b82 */ /* 0x000e300000000800 */
[----:B------:R-:W1:Y:S01]  /*0010*/  LDC.64 R10, c[0x0][0x228] ;  /* 0x00008a00ff0a7b82 */ /* 0x000e620000000a00 */
[----:B------:R-:W-:Y:S01]  /*0020*/  ULDC.64 UR10, c[0x0][0x208] ;  /* 0x00008200000a7ab9 */ /* 0x000fe20000000a00 */
[----:B------:R-:W-:-:S02]  /*0030*/  CS2R R24, SRZ ;  /* 0x0000000000187805 */ /* 0x000fc4000001ff00 */
[----:B------:R-:W-:Y:S02]  /*0040*/  CS2R R26, SRZ ;  /* 0x00000000001a7805 */ /* 0x000fe4000001ff00 */
[----:B------:R-:W-:Y:S02]  /*0050*/  CS2R R28, SRZ ;  /* 0x00000000001c7805 */ /* 0x000fe4000001ff00 */
[----:B------:R-:W-:Y:S02]  /*0060*/  CS2R R30, SRZ ;  /* 0x00000000001e7805 */ /* 0x000fe4000001ff00 */
[----:B------:R-:W-:Y:S02]  /*0070*/  CS2R R32, SRZ ;  /* 0x0000000000207805 */ /* 0x000fe4000001ff00 */
[----:B------:R-:W-:Y:S01]  /*0080*/  CS2R R34, SRZ ;  /* 0x0000000000227805 */ /* 0x000fe2000001ff00 */
[----:B------:R-:W2:Y:S01]  /*0090*/  S2UR UR4, SR_CTAID.X ;  /* 0x00000000000479c3 */ /* 0x000ea20000002500 */
[----:B------:R-:W-:-:S02]  /*00a0*/  CS2R R36, SRZ ;  /* 0x0000000000247805 */ /* 0x000fc4000001ff00 */
[----:B------:R-:W-:Y:S02]  /*00b0*/  CS2R R38, SRZ ;  /* 0x0000000000267805 */ /* 0x000fe4000001ff00 */
[----:B------:R-:W-:Y:S02]  /*00c0*/  CS2R R40, SRZ ;  /* 0x0000000000287805 */ /* 0x000fe4000001ff00 */
[----:B------:R-:W-:Y:S02]  /*00d0*/  CS2R R42, SRZ ;  /* 0x00000000002a7805 */ /* 0x000fe4000001ff00 */
[----:B------:R-:W-:Y:S02]  /*00e0*/  CS2R R44, SRZ ;  /* 0x00000000002c7805 */ /* 0x000fe4000001ff00 */
[----:B------:R-:W-:Y:S02]  /*00f0*/  CS2R R46, SRZ ;  /* 0x00000000002e7805 */ /* 0x000fe4000001ff00 */
[----:B------:R-:W-:Y:S01]  /*0100*/  CS2R R48, SRZ ;  /* 0x0000000000307805 */ /* 0x000fe2000001ff00 */
[----:B------:R-:W3:Y:S01]  /*0110*/  LDC R59, c[0x0][0x230] ;  /* 0x00008c00ff3b7b82 */ /* 0x000ee20000000800 */
[----:B------:R-:W-:-:S02]  /*0120*/  CS2R R50, SRZ ;  /* 0x0000000000327805 */ /* 0x000fc4000001ff00 */
[----:B------:R-:W-:Y:S02]  /*0130*/  CS2R R52, SRZ ;  /* 0x0000000000347805 */ /* 0x000fe4000001ff00 */
[----:B------:R-:W-:Y:S01]  /*0140*/  CS2R R54, SRZ ;  /* 0x0000000000367805 */ /* 0x000fe2000001ff00 */
[----:B-1----:R-:W-:Y:S02]  /*0150*/  VIADD R0, R11, 0x3f ;  /* 0x0000003f0b007836 */ /* 0x002fe40000000000 */
[----:B------:R-:W1:Y:S03]  /*0160*/  S2UR UR8, SR_CgaCtaId ;  /* 0x00000000000879c3 */ /* 0x000e660000008800 */
[----:B------:R-:W-:Y:S02]  /*0170*/  SHF.R.S32.HI R3, RZ, 0x1f, R0 ;  /* 0x0000001fff037819 */ /* 0x000fe40000011400 */
[----:B--2---:R-:W-:Y:S01]  /*0180*/  I2FP.F32.U32 R5, UR4 ;  /* 0x0000000400057c45 */ /* 0x004fe20008201000 */
[----:B------:R-:W-:Y:S01]  /*0190*/  ULDC UR4, c[0x0][0x150] ;  /* 0x0000540000047ab9 */ /* 0x000fe20000000800 */
[----:B------:R-:W-:-:S03]  /*01a0*/  LEA.HI R3, R3, R0, RZ, 0x6 ;  /* 0x0000000003037211 */ /* 0x000fc600078f30ff */
[----:B------:R-:W-:Y:S01]  /*01b0*/  FMUL R5, R5, UR4 ;  /* 0x0000000405057c20 */ /* 0x000fe20008400000 */
[----:B------:R-:W-:Y:S01]  /*01c0*/  SHF.R.S32.HI R3, RZ, 0x6, R3 ;  /* 0x00000006ff037819 */ /* 0x000fe20000011403 */
[----:B---3--:R-:W-:-:S04]  /*01d0*/  VIADD R59, R59, 0x1f ;  /* 0x0000001f3b3b7836 */ /* 0x008fc80000000000 */
[----:B------:R-:W-:Y:S01]  /*01e0*/  IMAD.SHL.U32 R4, R3, 0x8, RZ ;  /* 0x0000000803047824 */ /* 0x000fe200078e00ff */
[----:B------:R-:W2:Y:S04]  /*01f0*/  F2I.U32.TRUNC.NTZ R5, R5 ;  /* 0x0000000500057305 */ /* 0x000ea8000020f000 */
[----:B------:R-:W-:Y:S01]  /*0200*/  IABS R7, R4 ;  /* 0x0000000400077213 */ /* 0x000fe20000000000 */
[----:B-1----:R-:W-:-:S03]  /*0210*/  USHF.L.U32 UR4, UR8, 0x6, URZ ;  /* 0x0000000608047899 */ /* 0x002fc6000800063f */
[----:B------:R-:W1:Y:S01]  /*0220*/  I2F.RP R0, R7 ;  /* 0x0000000700007306 */ /* 0x000e620000209400 */
[----:B--2---:R-:W-:-:S07]  /*0230*/  IABS R13, R5 ;  /* 0x00000005000d7213 */ /* 0x004fce0000000000 */
[----:B-1----:R-:W1:Y:S02]  /*0240*/  MUFU.RCP R0, R0 ;  /* 0x0000000000007308 */ /* 0x002e640000001000 */
[----:B-1----:R-:W-:Y:S01]  /*0250*/  VIADD R2, R0, 0xffffffe ;  /* 0x0ffffffe00027836 */ /* 0x002fe20000000000 */
[----:B------:R-:W-:-:S05]  /*0260*/  IABS R0, R4 ;  /* 0x0000000400007213 */ /* 0x000fca0000000000 */
[----:B------:R1:W2:Y:S01]  /*0270*/  F2I.FTZ.U32.TRUNC.NTZ R3, R2 ;  /* 0x0000000200037305 */ /* 0x0002a2000021f000 */
[----:B------:R-:W-:Y:S02]  /*0280*/  IMAD.MOV R0, RZ, RZ, -R0 ;  /* 0x000000ffff007224 */ /* 0x000fe400078e0a00 */
[----:B-1----:R-:W-:Y:S02]  /*0290*/  IMAD.MOV.U32 R2, RZ, RZ, RZ ;  /* 0x000000ffff027224 */ /* 0x002fe400078e00ff */
[----:B--2---:R-:W-:-:S04]  /*02a0*/  IMAD.MOV R6, RZ, RZ, -R3 ;  /* 0x000000ffff067224 */ /* 0x004fc800078e0a03 */
[----:B------:R-:W-:-:S04]  /*02b0*/  IMAD R9, R6, R7, RZ ;  /* 0x0000000706097224 */ /* 0x000fc800078e02ff */
[----:B------:R-:W-:-:S06]  /*02c0*/  IMAD.HI.U32 R2, R3, R9, R2 ;  /* 0x0000000903027227 */ /* 0x000fcc00078e0002 */
[----:B------:R-:W-:-:S04]  /*02d0*/  IMAD.HI.U32 R2, R2, R13, RZ ;  /* 0x0000000d02027227 */ /* 0x000fc800078e00ff */
[----:B------:R-:W-:-:S05]  /*02e0*/  IMAD R0, R2, R0, R13 ;  /* 0x0000000002007224 */ /* 0x000fca00078e020d */
[----:B------:R-:W-:-:S13]  /*02f0*/  ISETP.GT.U32.AND P1, PT, R7, R0, PT ;  /* 0x000000000700720c */ /* 0x000fda0003f24070 */
[----:B------:R-:W-:Y:S02]  /*0300*/  @!P1 IMAD.IADD R0, R0, 0x1, -R7 ;  /* 0x0000000100009824 */ /* 0x000fe400078e0a07 */
[----:B------:R-:W-:Y:S01]  /*0310*/  @!P1 VIADD R2, R2, 0x1 ;  /* 0x0000000102029836 */ /* 0x000fe20000000000 */
[----:B------:R-:W-:Y:S02]  /*0320*/  ISETP.NE.AND P1, PT, R4, RZ, PT ;  /* 0x000000ff0400720c */ /* 0x000fe40003f25270 */
[----:B------:R-:W-:Y:S02]  /*0330*/  ISETP.GE.U32.AND P0, PT, R0, R7, PT ;  /* 0x000000070000720c */ /* 0x000fe40003f06070 */
[----:B------:R-:W-:-:S04]  /*0340*/  LOP3.LUT R0, R5, R4, RZ, 0x3c, !PT ;  /* 0x0000000405007212 */ /* 0x000fc800078e3cff */
[----:B------:R-:W-:Y:S01]  /*0350*/  ISETP.GE.AND P2, PT, R0, RZ, PT ;  /* 0x000000ff0000720c */ /* 0x000fe20003f46270 */
[----:B------:R-:W-:-:S05]  /*0360*/  VIADD R0, R10, 0xff ;  /* 0x000000ff0a007836 */ /* 0x000fca0000000000 */
[----:B------:R-:W-:Y:S01]  /*0370*/  SHF.R.S32.HI R3, RZ, 0x1f, R0 ;  /* 0x0000001fff037819 */ /* 0x000fe20000011400 */
[----:B------:R-:W-:-:S03]  /*0380*/  @P0 VIADD R2, R2, 0x1 ;  /* 0x0000000102020836 */ /* 0x000fc60000000000 */
[----:B------:R-:W-:-:S03]  /*0390*/  LEA.HI R3, R3, R0, RZ, 0x8 ;  /* 0x0000000003037211 */ /* 0x000fc600078f40ff */
[----:B------:R-:W-:Y:S01]  /*03a0*/  @!P2 IMAD.MOV R2, RZ, RZ, -R2 ;  /* 0x000000ffff02a224 */ /* 0x000fe200078e0a02 */
[----:B------:R-:W-:-:S05]  /*03b0*/  @!P1 LOP3.LUT R2, RZ, R4, RZ, 0x33, !PT ;  /* 0x00000004ff029212 */ /* 0x000fca00078e33ff */
[----:B------:R-:W-:Y:S02]  /*03c0*/  IMAD.SHL.U32 R8, R2, 0x8, RZ ;  /* 0x0000000802087824 */ /* 0x000fe400078e00ff */
[----:B------:R-:W-:-:S03]  /*03d0*/  IMAD.MOV R2, RZ, RZ, -R2 ;  /* 0x000000ffff027224 */ /* 0x000fc600078e0a02 */
[----:B------:R-:W-:Y:S01]  /*03e0*/  LEA.HI.SX32 R3, R3, -R8, 0x18 ;  /* 0x8000000803037211 */ /* 0x000fe200078fc2ff */
[----:B------:R-:W-:Y:S02]  /*03f0*/  IMAD R4, R4, R2, R5 ;  /* 0x0000000204047224 */ /* 0x000fe400078e0205 */
[----:B------:R-:W-:Y:S01]  /*0400*/  IMAD.MOV.U32 R2, RZ, RZ, RZ ;  /* 0x000000ffff027224 */ /* 0x000fe200078e00ff */
[----:B------:R-:W-:-:S04]  /*0410*/  VIMNMX R9, R3, 0x8, PT ;  /* 0x0000000803097848 */ /* 0x000fc80003fe0100 */
[-C--:B------:R-:W-:Y:S02]  /*0420*/  IABS R6, R9.reuse ;  /* 0x0000000900067213 */ /* 0x080fe40000000000 */
[----:B------:R-:W-:Y:S02]  /*0430*/  IABS R12, R9 ;  /* 0x00000009000c7213 */ /* 0x000fe40000000000 */
[----:B------:R-:W1:Y:S08]  /*0440*/  I2F.RP R0, R6 ;  /* 0x0000000600007306 */ /* 0x000e700000209400 */
[----:B-1----:R-:W1:Y:S02]  /*0450*/  MUFU.RCP R0, R0 ;  /* 0x0000000000007308 */ /* 0x002e640000001000 */
[----:B-1----:R-:W-:-:S02]  /*0460*/  VIADD R3, R0, 0xffffffe ;  /* 0x0ffffffe00037836 */ /* 0x002fc40000000000 */
[----:B------:R-:W1:Y:S04]  /*0470*/  S2R R0, SR_TID.X ;  /* 0x0000000000007919 */ /* 0x000e680000002100 */
[----:B------:R-:W2:Y:S02]  /*0480*/  F2I.FTZ.U32.TRUNC.NTZ R3, R3 ;  /* 0x0000000300037305 */ /* 0x000ea4000021f000 */
[----:B--2---:R-:W-:-:S04]  /*0490*/  IMAD.MOV R7, RZ, RZ, -R3 ;  /* 0x000000ffff077224 */ /* 0x004fc800078e0a03 */
[----:B------:R-:W-:Y:S01]  /*04a0*/  IMAD.MOV.U32 R5, RZ, RZ, R7 ;  /* 0x000000ffff057224 */ /* 0x000fe200078e0007 */
[----:B------:R-:W-:-:S03]  /*04b0*/  IABS R7, R4 ;  /* 0x0000000400077213 */ /* 0x000fc60000000000 */
[----:B------:R-:W-:-:S04]  /*04c0*/  IMAD R5, R5, R6, RZ ;  /* 0x0000000605057224 */ /* 0x000fc800078e02ff */
[----:B------:R-:W-:Y:S01]  /*04d0*/  IMAD.HI.U32 R2, R3, R5, R2 ;  /* 0x0000000503027227 */ /* 0x000fe200078e0002 */
[----:B-1----:R-:W-:Y:S02]  /*04e0*/  SHF.R.U32.HI R64, RZ, 0x6, R0 ;  /* 0x00000006ff407819 */ /* 0x002fe40000011600 */
[C---:B------:R-:W-:Y:S01]  /*04f0*/  LEA.HI R60, R0.reuse, 0xe, RZ, 0x1a ;  /* 0x0000000e003c7811 */ /* 0x040fe200078fd0ff */
[----:B------:R-:W-:Y:S01]  /*0500*/  IMAD.MOV R3, RZ, RZ, -R12 ;  /* 0x000000ffff037224 */ /* 0x000fe200078e0a0c */
[----:B------:R-:W-:Y:S01]  /*0510*/  LEA.HI R62, R0, 0x1e, RZ, 0x1a ;  /* 0x0000001e003e7811 */ /* 0x000fe200078fd0ff */
[----:B------:R-:W-:Y:S01]  /*0520*/  IMAD.HI.U32 R2, R2, R7, RZ ;  /* 0x0000000702027227 */ /* 0x000fe200078e00ff */
[----:B------:R-:W-:-:S03]  /*0530*/  SGXT.U32 R64, R64, 0x1 ;  /* 0x000000014040781a */ /* 0x000fc60000000000 */
[----:B------:R-:W-:-:S05]  /*0540*/  IMAD R3, R2, R3, R7 ;  /* 0x0000000302037224 */ /* 0x000fca00078e0207 */
[----:B------:R-:W-:-:S13]  /*0550*/  ISETP.GT.U32.AND P1, PT, R6, R3, PT ;  /* 0x000000030600720c */ /* 0x000fda0003f24070 */
[----:B------:R-:W-:Y:S02]  /*0560*/  @!P1 IMAD.IADD R3, R3, 0x1, -R6 ;  /* 0x0000000103039824 */ /* 0x000fe400078e0a06 */
[----:B------:R-:W-:Y:S01]  /*0570*/  @!P1 VIADD R2, R2, 0x1 ;  /* 0x0000000102029836 */ /* 0x000fe20000000000 */
[----:B------:R-:W-:Y:S02]  /*0580*/  ISETP.NE.AND P1, PT, R9, RZ, PT ;  /* 0x000000ff0900720c */ /* 0x000fe40003f25270 */
[----:B------:R-:W-:Y:S01]  /*0590*/  ISETP.GE.U32.AND P0, PT, R3, R6, PT ;  /* 0x000000060300720c */ /* 0x000fe20003f06070 */
[----:B------:R-:W-:Y:S01]  /*05a0*/  IMAD.U32 R6, RZ, RZ, UR4 ;  /* 0x00000004ff067e24 */ /* 0x000fe2000f8e00ff */
[----:B------:R-:W-:Y:S01]  /*05b0*/  LOP3.LUT R3, R4, R9, RZ, 0x3c, !PT ;  /* 0x0000000904037212 */ /* 0x000fe200078e3cff */
[----:B------:R-:W-:Y:S02]  /*05c0*/  UMOV UR4, 0x400 ;  /* 0x0000040000047882 */ /* 0x000fe40000000000 */
[----:B------:R-:W-:Y:S01]  /*05d0*/  ULEA UR8, UR8, UR4, 0x18 ;  /* 0x0000000408087291 */ /* 0x000fe2000f8ec03f */
[----:B------:R-:W-:-:S02]  /*05e0*/  ISETP.GE.AND P2, PT, R3, RZ, PT ;  /* 0x000000ff0300720c */ /* 0x000fc40003f46270 */
[----:B------:R-:W-:-:S04]  /*05f0*/  LOP3.LUT R3, R0, 0x3f, RZ, 0xc0, !PT ;  /* 0x0000003f00037812 */ /* 0x000fc800078ec0ff */
[----:B------:R-:W-:Y:S01]  /*0600*/  LOP3.LUT R3, R3, 0xc0, R6, 0xf8, !PT ;  /* 0x000000c003037812 */ /* 0x000fe200078ef806 */
[----:B------:R-:W-:Y:S01]  /*0610*/  @P0 VIADD R2, R2, 0x1 ;  /* 0x0000000102020836 */ /* 0x000fe20000000000 */
[----:B------:R-:W-:-:S03]  /*0620*/  ISETP.GE.AND P0, PT, R59, 0x20, PT ;  /* 0x000000203b00780c */ /* 0x000fc60003f06270 */
[----:B------:R-:W-:-:S04]  /*0630*/  IMAD.MOV.U32 R75, RZ, RZ, R2 ;  /* 0x000000ffff4b7224 */ /* 0x000fc800078e0002 */
[----:B------:R-:W-:Y:S01]  /*0640*/  @!P2 IMAD.MOV R75, RZ, RZ, -R75 ;  /* 0x000000ffff4ba224 */ /* 0x000fe200078e0a4b */
[----:B------:R-:W-:-:S05]  /*0650*/  @!P1 LOP3.LUT R75, RZ, R9, RZ, 0x33, !PT ;  /* 0x00000009ff4b9212 */ /* 0x000fca00078e33ff */
[----:B------:R-:W-:Y:S02]  /*0660*/  IMAD.MOV R2, RZ, RZ, -R75 ;  /* 0x000000ffff027224 */ /* 0x000fe400078e0a4b */
[----:B------:R-:W-:Y:S02]  /*0670*/  IMAD.SHL.U32 R75, R75, 0x40, RZ ;  /* 0x000000404b4b7824 */ /* 0x000fe400078e00ff */
[----:B------:R-:W-:-:S04]  /*0680*/  IMAD R2, R9, R2, R4 ;  /* 0x0000000209027224 */ /* 0x000fc800078e0204 */
[----:B------:R-:W-:-:S04]  /*0690*/  IMAD.IADD R2, R8, 0x1, R2 ;  /* 0x0000000108027824 */ /* 0x000fc800078e0202 */
[----:B------:R-:W-:Y:S01]  /*06a0*/  IMAD R2, R2, 0x100, R3 ;  /* 0x0000010002027824 */ /* 0x000fe200078e0203 */
[----:B0-----:R-:W-:Y:S06]  /*06b0*/  @!P0 BRA `(.L_x_0) ;  /* 0x0000002400b88947 */ /* 0x001fec0003800000 */
[----:B------:R-:W-:Y:S01]  /*06c0*/  IABS R26, R10 ;  /* 0x0000000a001a7213 */ /* 0x000fe20000000000 */
[----:B------:R-:W-:Y:S01]  /*06d0*/  ULDC UR4, c[0x0][0x240] ;  /* 0x0000900000047ab9 */ /* 0x000fe20000000800 */
[----:B------:R-:W-:Y:S01]  /*06e0*/  IABS R3, R11 ;  /* 0x0000000b00037213 */ /* 0x000fe20000000000 */
[----:B------:R-:W-:Y:S01]  /*06f0*/  ULDC.64 UR14, c[0x0][0x218] ;  /* 0x00008600000e7ab9 */ /* 0x000fe20000000a00 */
[----:B------:R-:W0:Y:S01]  /*0700*/  I2F.RP R5, R26 ;  /* 0x0000001a00057306 */ /* 0x000e220000209400 */
[----:B------:R-:W-:Y:S01]  /*0710*/  SHF.R.U32.HI R8, RZ, 0x5, R0 ;  /* 0x00000005ff087819 */ /* 0x000fe20000011600 */
[----:B------:R-:W-:Y:S01]  /*0720*/  ULDC UR5, c[0x0][0x234] ;  /* 0x00008d0000057ab9 */ /* 0x000fe20000000800 */
[----:B------:R-:W-:Y:S01]  /*0730*/  IABS R15, R2 ;  /* 0x00000002000f7213 */ /* 0x000fe20000000000 */
[----:B------:R-:W-:Y:S01]  /*0740*/  ULDC.64 UR12, c[0x0][0x210] ;  /* 0x00008400000c7ab9 */ /* 0x000fe20000000a00 */
[----:B------:R-:W-:Y:S01]  /*0750*/  SGXT.U32 R8, R8, 0x2 ;  /* 0x000000020808781a */ /* 0x000fe20000000000 */
[----:B------:R-:W-:Y:S01]  /*0760*/  ULDC UR6, c[0x0][0x23c] ;  /* 0x00008f0000067ab9 */ /* 0x000fe20000000800 */
[----:B------:R-:W-:Y:S01]  /*0770*/  LEA.HI R19, R0, R75, RZ, 0x1b ;  /* 0x0000004b00137211 */ /* 0x000fe200078fd8ff */
[----:B------:R-:W1:Y:S01]  /*0780*/  I2F.RP R4, R3 ;  /* 0x0000000300047306 */ /* 0x000e620000209400 */
[----:B------:R-:W-:-:S02]  /*0790*/  ISETP.GE.AND P6, PT, R2, RZ, PT ;  /* 0x000000ff0200720c */ /* 0x000fc40003fc6270 */
[----:B------:R-:W-:Y:S02]  /*07a0*/  CS2R R40, SRZ ;  /* 0x0000000000287805 */ /* 0x000fe4000001ff00 */
[----:B------:R-:W-:Y:S02]  /*07b0*/  ISETP.NE.AND P2, PT, R10, RZ, PT ;  /* 0x000000ff0a00720c */ /* 0x000fe40003f45270 */
[----:B------:R-:W-:Y:S02]  /*07c0*/  CS2R R42, SRZ ;  /* 0x00000000002a7805 */ /* 0x000fe4000001ff00 */
[----:B------:R-:W-:Y:S02]  /*07d0*/  SHF.R.S32.HI R38, RZ, 0x2, R0 ;  /* 0x00000002ff267819 */ /* 0x000fe40000011400 */
[----:B------:R-:W-:Y:S02]  /*07e0*/  CS2R R44, SRZ ;  /* 0x00000000002c7805 */ /* 0x000fe4000001ff00 */
[----:B------:R-:W-:Y:S01]  /*07f0*/  LOP3.LUT R58, R0, 0x1f, RZ, 0xc0, !PT ;  /* 0x0000001f003a7812 */ /* 0x000fe200078ec0ff */
[----:B0-----:R-:W0:Y:S01]  /*0800*/  MUFU.RCP R5, R5 ;  /* 0x0000000500057308 */ /* 0x001e220000001000 */
[----:B------:R-:W-:-:S02]  /*0810*/  SGXT R38, R38, 0x1 ;  /* 0x000000012626781a */ /* 0x000fc40000000200 */
[----:B------:R-:W-:Y:S02]  /*0820*/  CS2R R46, SRZ ;  /* 0x00000000002e7805 */ /* 0x000fe4000001ff00 */
[----:B------:R-:W-:Y:S01]  /*0830*/  LOP3.LUT R57, R0, 0x7f, RZ, 0xc0, !PT ;  /* 0x0000007f00397812 */ /* 0x000fe200078ec0ff */
[----:B------:R-:W-:Y:S01]  /*0840*/  IMAD R58, R58, UR6, RZ ;  /* 0x000000063a3a7c24 */ /* 0x000fe2000f8e02ff */
[----:B------:R-:W-:Y:S02]  /*0850*/  CS2R R48, SRZ ;  /* 0x0000000000307805 */ /* 0x000fe4000001ff00 */
[----:B------:R-:W-:Y:S02]  /*0860*/  CS2R R50, SRZ ;  /* 0x0000000000327805 */ /* 0x000fe4000001ff00 */
[----:B------:R-:W-:Y:S01]  /*0870*/  CS2R R52, SRZ ;  /* 0x0000000000347805 */ /* 0x000fe2000001ff00 */
[----:B-1----:R-:W1:Y:S01]  /*0880*/  MUFU.RCP R4, R4 ;  /* 0x0000000400047308 */ /* 0x002e620000001000 */
[----:B------:R-:W-:-:S02]  /*0890*/  CS2R R54, SRZ ;  /* 0x0000000000367805 */ /* 0x000fc4000001ff00 */
[----:B------:R-:W-:Y:S01]  /*08a0*/  LOP3.LUT R56, R57, 0x10, RZ, 0x3c, !PT ;  /* 0x0000001039387812 */ /* 0x000fe200078e3cff */
[----:B------:R-:W-:Y:S01]  /*08b0*/  ULDC UR9, c[0x0][0x230] ;  /* 0x00008c0000097ab9 */ /* 0x000fe20000000800 */
[----:B0-----:R-:W-:-:S06]  /*08c0*/  VIADD R9, R5, 0xffffffe ;  /* 0x0ffffffe05097836 */ /* 0x001fcc0000000000 */
[----:B------:R-:W0:Y:S01]  /*08d0*/  F2I.FTZ.U32.TRUNC.NTZ R9, R9 ;  /* 0x0000000900097305 */ /* 0x000e22000021f000 */
[----:B-1----:R-:W-:Y:S01]  /*08e0*/  VIADD R6, R4, 0xffffffe ;  /* 0x0ffffffe04067836 */ /* 0x002fe20000000000 */
[----:B------:R-:W-:Y:S01]  /*08f0*/  LOP3.LUT R4, R75, R8, RZ, 0xfc, !PT ;  /* 0x000000084b047212 */ /* 0x000fe200078efcff */
[----:B------:R-:W-:-:S03]  /*0900*/  IMAD.MOV.U32 R8, RZ, RZ, RZ ;  /* 0x000000ffff087224 */ /* 0x000fc600078e00ff */
[C---:B------:R-:W-:Y:S02]  /*0910*/  LOP3.LUT R16, R4.reuse, 0x38, RZ, 0xfc, !PT ;  /* 0x0000003804107812 */ /* 0x040fe400078efcff */
[----:B------:R1:W2:Y:S01]  /*0920*/  F2I.FTZ.U32.TRUNC.NTZ R7, R6 ;  /* 0x0000000600077305 */ /* 0x0002a2000021f000 */
[----:B------:R-:W-:Y:S02]  /*0930*/  LOP3.LUT R21, R4, 0x2c, RZ, 0xfc, !PT ;  /* 0x0000002c04157812 */ /* 0x000fe400078efcff */
[----:B------:R-:W-:Y:S02]  /*0940*/  IABS R14, R16 ;  /* 0x00000010000e7213 */ /* 0x000fe40000000000 */
[----:B------:R-:W-:Y:S01]  /*0950*/  IABS R20, R21 ;  /* 0x0000001500147213 */ /* 0x000fe20000000000 */
[--C-:B0-----:R-:W-:Y:S01]  /*0960*/  IMAD.MOV R13, RZ, RZ, -R9.reuse ;  /* 0x000000ffff0d7224 */ /* 0x101fe200078e0a09 */
[----:B------:R-:W-:Y:S01]  /*0970*/  ISETP.GE.AND P3, PT, R16, RZ, PT ;  /* 0x000000ff1000720c */ /* 0x000fe20003f66270 */
[----:B-1----:R-:W-:Y:S01]  /*0980*/  IMAD.MOV.U32 R6, RZ, RZ, RZ ;  /* 0x000000ffff067224 */ /* 0x002fe200078e00ff */
[C---:B------:R-:W-:Y:S01]  /*0990*/  LOP3.LUT R23, R4.reuse, 0x28, RZ, 0xfc, !PT ;  /* 0x0000002804177812 */ /* 0x040fe200078efcff */
[----:B------:R-:W-:Y:S01]  /*09a0*/  IMAD R5, R13, R26, RZ ;  /* 0x0000001a0d057224 */ /* 0x000fe200078e02ff */
[----:B------:R-:W-:Y:S01]  /*09b0*/  LOP3.LUT R25, R4, 0x24, RZ, 0xfc, !PT ;  /* 0x0000002404197812 */ /* 0x000fe200078efcff */
[----:B------:R-:W-:Y:S01]  /*09c0*/  VIADD R13, R19, 0x3c ;  /* 0x0000003c130d7836 */ /* 0x000fe20000000000 */
[----:B------:R-:W-:Y:S01]  /*09d0*/  IABS R22, R23 ;  /* 0x0000001700167213 */ /* 0x000fe20000000000 */
[----:B------:R-:W-:Y:S01]  /*09e0*/  IMAD.HI.U32 R8, R9, R5, R8 ;  /* 0x0000000509087227 */ /* 0x000fe200078e0008 */
[----:B------:R-:W-:-:S02]  /*09f0*/  IABS R24, R25 ;  /* 0x0000001900187213 */ /* 0x000fc40000000000 */
[----:B------:R-:W-:Y:S01]  /*0a00*/  ISETP.GE.AND P0, PT, R13, RZ, PT ;  /* 0x000000ff0d00720c */ /* 0x000fe20003f06270 */
[----:B--2---:R-:W-:Y:S01]  /*0a10*/  IMAD.MOV R12, RZ, RZ, -R7 ;  /* 0x000000ffff0c7224 */ /* 0x004fe200078e0a07 */
[----:B------:R-:W-:Y:S01]  /*0a20*/  LOP3.LUT R27, R4, 0x20, RZ, 0xfc, !PT ;  /* 0x00000020041b7812 */ /* 0x000fe200078efcff */
[----:B------:R-:W-:Y:S01]  /*0a30*/  IMAD.HI.U32 R9, R8, R15, RZ ;  /* 0x0000000f08097227 */ /* 0x000fe200078e00ff */
[C---:B------:R-:W-:Y:S02]  /*0a40*/  LOP3.LUT R29, R4.reuse, 0x18, RZ, 0xfc, !PT ;  /* 0x00000018041d7812 */ /* 0x040fe400078efcff */
[C---:B------:R-:W-:Y:S01]  /*0a50*/  LOP3.LUT R31, R4.reuse, 0x14, RZ, 0xfc, !PT ;  /* 0x00000014041f7812 */ /* 0x040fe200078efcff */
[----:B------:R-:W-:Y:S01]  /*0a60*/  IMAD.MOV R9, RZ, RZ, -R9 ;  /* 0x000000ffff097224 */ /* 0x000fe200078e0a09 */
[----:B------:R-:W-:Y:S01]  /*0a70*/  LOP3.LUT R33, R4, 0x10, RZ, 0xfc, !PT ;  /* 0x0000001004217812 */ /* 0x000fe200078efcff */
[----:B------:R-:W-:Y:S01]  /*0a80*/  IMAD R5, R12, R3, RZ ;  /* 0x000000030c057224 */ /* 0x000fe200078e02ff */
[----:B------:R-:W-:Y:S01]  /*0a90*/  IABS R12, R13 ;  /* 0x0000000d000c7213 */ /* 0x000fe20000000000 */
[----:B------:R-:W-:Y:S01]  /*0aa0*/  IMAD R15, R26, R9, R15 ;  /* 0x000000091a0f7224 */ /* 0x000fe200078e020f */
[----:B------:R-:W-:Y:S01]  /*0ab0*/  LOP3.LUT R9, R4, 0x30, RZ, 0xfc, !PT ;  /* 0x0000003004097812 */ /* 0x000fe200078efcff */
[----:B------:R-:W-:Y:S01]  /*0ac0*/  IMAD.HI.U32 R7, R7, R5, R6 ;  /* 0x0000000507077227 */ /* 0x000fe200078e0006 */
[----:B------:R-:W-:-:S02]  /*0ad0*/  SHF.R.S32.HI R6, RZ, 0x1f, R59 ;  /* 0x0000001fff067819 */ /* 0x000fc4000001143b */
[----:B------:R-:W-:Y:S02]  /*0ae0*/  ISETP.GT.U32.AND P1, PT, R26, R15, PT ;  /* 0x0000000f1a00720c */ /* 0x000fe40003f24070 */
[----:B------:R-:W-:Y:S01]  /*0af0*/  LEA.HI R59, R6, R59, RZ, 0x5 ;  /* 0x0000003b063b7211 */ /* 0x000fe200078f28ff */
[----:B------:R-:W-:Y:S01]  /*0b00*/  IMAD.HI.U32 R5, R7, R12, RZ ;  /* 0x0000000c07057227 */ /* 0x000fe200078e00ff */
[----:B------:R-:W-:Y:S02]  /*0b10*/  IABS R18, R9 ;  /* 0x0000000900127213 */ /* 0x000fe40000000000 */
[----:B------:R-:W-:Y:S01]  /*0b20*/  ISETP.GE.AND P4, PT, R9, RZ, PT ;  /* 0x000000ff0900720c */ /* 0x000fe20003f86270 */
[----:B------:R-:W-:Y:S01]  /*0b30*/  IMAD.HI.U32 R8, R7, R14, RZ ;  /* 0x0000000e07087227 */ /* 0x000fe200078e00ff */
[----:B------:R-:W-:Y:S02]  /*0b40*/  IABS R28, R31 ;  /* 0x0000001f001c7213 */ /* 0x000fe40000000000 */
[C---:B------:R-:W-:Y:S01]  /*0b50*/  LOP3.LUT R35, R4.reuse, 0xc, RZ, 0xfc, !PT ;  /* 0x0000000c04237812 */ /* 0x040fe200078efcff */
[----:B------:R-:W-:Y:S01]  /*0b60*/  IMAD.MOV R5, RZ, RZ, -R5 ;  /* 0x000000ffff057224 */ /* 0x000fe200078e0a05 */
[----:B------:R-:W-:Y:S01]  /*0b70*/  IABS R36, R4 ;  /* 0x0000000400247213 */ /* 0x000fe20000000000 */
[----:B------:R-:W-:Y:S01]  /*0b80*/  @!P1 IMAD.IADD R15, R15, 0x1, -R26 ;  /* 0x000000010f0f9824 */ /* 0x000fe200078e0a1a */
[----:B------:R-:W-:Y:S01]  /*0b90*/  IABS R30, R35 ;  /* 0x00000023001e7213 */ /* 0x000fe20000000000 */
[----:B------:R-:W-:Y:S01]  /*0ba0*/  IMAD.MOV R8, RZ, RZ, -R8 ;  /* 0x000000ffff087224 */ /* 0x000fe200078e0a08 */
[C---:B------:R-:W-:Y:S01]  /*0bb0*/  LOP3.LUT R37, R4.reuse, 0x8, RZ, 0xfc, !PT ;  /* 0x0000000804257812 */ /* 0x040fe200078efcff */
[C---:B------:R-:W-:Y:S01]  /*0bc0*/  IMAD R6, R3.reuse, R5, R12 ;  /* 0x0000000503067224 */ /* 0x040fe200078e020c */
[----:B------:R-:W-:Y:S01]  /*0bd0*/  LOP3.LUT R5, R4, 0x34, RZ, 0xfc, !PT ;  /* 0x0000003404057812 */ /* 0x000fe200078efcff */
[----:B------:R-:W-:Y:S01]  /*0be0*/  IMAD R8, R3, R8, R14 ;  /* 0x0000000803087224 */ /* 0x000fe200078e020e */
[----:B------:R-:W-:Y:S01]  /*0bf0*/  ISETP.GT.U32.AND P1, PT, R26, R15, PT ;  /* 0x0000000f1a00720c */ /* 0x000fe20003f24070 */
[----:B------:R-:W-:Y:S01]  /*0c00*/  IMAD.HI.U32 R9, R7, R18, RZ ;  /* 0x0000001207097227 */ /* 0x000fe200078e00ff */
[----:B------:R-:W-:-:S02]  /*0c10*/  IABS R14, R5 ;  /* 0x00000005000e7213 */ /* 0x000fc40000000000 */
[----:B------:R-:W-:Y:S01]  /*0c20*/  ISETP.GE.AND P5, PT, R5, RZ, PT ;  /* 0x000000ff0500720c */ /* 0x000fe20003fa6270 */
[C---:B------:R-:W-:Y:S01]  /*0c30*/  IMAD.HI.U32 R12, R7.reuse, R20, RZ ;  /* 0x00000014070c7227 */ /* 0x040fe200078e00ff */
[----:B------:R-:W-:Y:S02]  /*0c40*/  LOP3.LUT R39, R4, 0x4, RZ, 0xfc, !PT ;  /* 0x0000000404277812 */ /* 0x000fe400078efcff */
[----:B------:R-:W-:Y:S01]  /*0c50*/  IABS R32, R37 ;  /* 0x0000002500207213 */ /* 0x000fe20000000000 */
[----:B------:R-:W-:Y:S01]  /*0c60*/  IMAD.HI.U32 R5, R7, R14, RZ ;  /* 0x0000000e07057227 */ /* 0x000fe200078e00ff */
[----:B------:R-:W-:Y:S02]  /*0c70*/  IABS R34, R39 ;  /* 0x0000002700227213 */ /* 0x000fe40000000000 */
[----:B------:R-:W-:Y:S01]  /*0c80*/  SHF.R.S32.HI R59, RZ, 0x5, R59 ;  /* 0x00000005ff3b7819 */ /* 0x000fe2000001143b */
[----:B------:R-:W-:Y:S02]  /*0c90*/  IMAD.MOV R16, RZ, RZ, -R5 ;  /* 0x000000ffff107224 */ /* 0x000fe400078e0a05 */
[----:B------:R-:W-:-:S02]  /*0ca0*/  IMAD.MOV R9, RZ, RZ, -R9 ;  /* 0x000000ffff097224 */ /* 0x000fc400078e0a09 */
[----:B------:R-:W-:Y:S01]  /*0cb0*/  @!P1 IMAD.IADD R15, R15, 0x1, -R26 ;  /* 0x000000010f0f9824 */ /* 0x000fe200078e0a1a */
[C---:B------:R-:W-:Y:S01]  /*0cc0*/  ISETP.GT.U32.AND P1, PT, R3.reuse, R6, PT ;  /* 0x000000060300720c */ /* 0x040fe20003f24070 */
[----:B------:R-:W-:Y:S01]  /*0cd0*/  IMAD.MOV R17, RZ, RZ, -R12 ;  /* 0x000000ffff117224 */ /* 0x000fe200078e0a0c */
[----:B------:R-:W-:Y:S01]  /*0ce0*/  IABS R26, R29 ;  /* 0x0000001d001a7213 */ /* 0x000fe20000000000 */
[C---:B------:R-:W-:Y:S02]  /*0cf0*/  IMAD R12, R3.reuse, R16, R14 ;  /* 0x00000010030c7224 */ /* 0x040fe400078e020e */
[----:B------:R-:W-:Y:S02]  /*0d00*/  IMAD R14, R3, R9, R18 ;  /* 0x00000009030e7224 */ /* 0x000fe400078e0212 */
[----:B------:R-:W-:Y:S02]  /*0d10*/  VIADD R9, R19, 0x1c ;  /* 0x0000001c13097836 */ /* 0x000fe40000000000 */
[----:B------:R-:W-:-:S02]  /*0d20*/  IMAD.MOV.U32 R19, RZ, RZ, R15 ;  /* 0x000000ffff137224 */ /* 0x000fc400078e000f */
[----:B------:R-:W-:-:S04]  /*0d30*/  IMAD.HI.U32 R13, R7, R22, RZ ;  /* 0x00000016070d7227 */ /* 0x000fc800078e00ff */
[----:B------:R-:W-:Y:S01]  /*0d40*/  @!P6 IMAD.MOV R19, RZ, RZ, -R19 ;  /* 0x000000ffff13e224 */ /* 0x000fe200078e0a13 */
[----:B------:R-:W-:Y:S01]  /*0d50*/  ISETP.GT.U32.AND P6, PT, R3, R8, PT ;  /* 0x000000080300720c */ /* 0x000fe20003fc4070 */
[----:B------:R-:W-:Y:S01]  /*0d60*/  @!P1 IMAD.IADD R6, R6, 0x1, -R3 ;  /* 0x0000000106069824 */ /* 0x000fe200078e0a03 */
[----:B------:R-:W-:Y:S01]  /*0d70*/  @!P2 LOP3.LUT R19, RZ, R10, RZ, 0x33, !PT ;  /* 0x0000000aff13a212 */ /* 0x000fe200078e33ff */
[----:B------:R-:W-:Y:S01]  /*0d80*/  IMAD.HI.U32 R5, R7, R24, RZ ;  /* 0x0000001807057227 */ /* 0x000fe200078e00ff */
[C---:B------:R-:W-:Y:S02]  /*0d90*/  ISETP.GT.U32.AND P2, PT, R3.reuse, R12, PT ;  /* 0x0000000c0300720c */ /* 0x040fe40003f44070 */
[----:B------:R-:W-:Y:S01]  /*0da0*/  ISETP.GT.U32.AND P1, PT, R3, R6, PT ;  /* 0x000000060300720c */ /* 0x000fe20003f24070 */
[----:B------:R-:W-:Y:S02]  /*0db0*/  IMAD.MOV R13, RZ, RZ, -R13 ;  /* 0x000000ffff0d7224 */ /* 0x000fe400078e0a0d */
[----:B------:R-:W-:-:S02]  /*0dc0*/  IMAD.MOV R5, RZ, RZ, -R5 ;  /* 0x000000ffff057224 */ /* 0x000fc400078e0a05 */
[C---:B------:R-:W-:Y:S02]  /*0dd0*/  IMAD R16, R3.reuse, R17, R20 ;  /* 0x0000001103107224 */ /* 0x040fe400078e0214 */
[--C-:B------:R-:W-:Y:S02]  /*0de0*/  @!P6 IMAD.IADD R8, R8, 0x1, -R3.reuse ;  /* 0x000000010808e824 */ /* 0x100fe400078e0a03 */
[C---:B------:R-:W-:Y:S01]  /*0df0*/  IMAD R18, R3.reuse, R13, R22 ;  /* 0x0000000d03127224 */ /* 0x040fe200078e0216 */
[----:B------:R-:W-:Y:S01]  /*0e00*/  IABS R22, R27 ;  /* 0x0000001b00167213 */ /* 0x000fe20000000000 */
[C---:B------:R-:W-:Y:S01]  /*0e10*/  IMAD R20, R3.reuse, R5, R24 ;  /* 0x0000000503147224 */ /* 0x040fe200078e0218 */
[----:B------:R-:W-:Y:S01]  /*0e20*/  IABS R24, R9 ;  /* 0x0000000900187213 */ /* 0x000fe20000000000 */
[--C-:B------:R-:W-:Y:S01]  /*0e30*/  @!P1 IMAD.IADD R6, R6, 0x1, -R3.reuse ;  /* 0x0000000106069824 */ /* 0x100fe200078e0a03 */
[C---:B------:R-:W-:Y:S01]  /*0e40*/  ISETP.GT.U32.AND P6, PT, R3.reuse, R8, PT ;  /* 0x000000080300720c */ /* 0x040fe20003fc4070 */
[----:B------:R-:W-:Y:S01]  /*0e50*/  @!P2 IMAD.IADD R12, R12, 0x1, -R3 ;  /* 0x000000010c0ca824 */ /* 0x000fe200078e0a03 */
[----:B------:R-:W-:Y:S01]  /*0e60*/  ISETP.GT.U32.AND P1, PT, R3, R14, PT ;  /* 0x0000000e0300720c */ /* 0x000fe20003f24070 */
[----:B------:R-:W-:Y:S01]  /*0e70*/  IMAD.HI.U32 R5, R7, R22, RZ ;  /* 0x0000001607057227 */ /* 0x000fe200078e00ff */
[----:B------:R-:W-:-:S03]  /*0e80*/  ISETP.GT.U32.AND P2, PT, R3, R18, PT ;  /* 0x000000120300720c */ /* 0x000fc60003f44070 */
[----:B------:R-:W-:-:S04]  /*0e90*/  IMAD.HI.U32 R10, R7, R24, RZ ;  /* 0x00000018070a7227 */ /* 0x000fc800078e00ff */
[----:B------:R-:W-:Y:S02]  /*0ea0*/  IMAD.MOV R5, RZ, RZ, -R5 ;  /* 0x000000ffff057224 */ /* 0x000fe400078e0a05 */
[----:B------:R-:W-:Y:S02]  /*0eb0*/  IMAD.MOV R17, RZ, RZ, -R10 ;  /* 0x000000ffff117224 */ /* 0x000fe400078e0a0a */
[C---:B------:R-:W-:Y:S02]  /*0ec0*/  IMAD R10, R3.reuse, R5, R22 ;  /* 0x00000005030a7224 */ /* 0x040fe400078e0216 */
[C---:B------:R-:W-:Y:S02]  /*0ed0*/  IMAD R22, R3.reuse, R17, R24 ;  /* 0x0000001103167224 */ /* 0x040fe400078e0218 */
[--C-:B------:R-:W-:Y:S01]  /*0ee0*/  @!P6 IMAD.IADD R8, R8, 0x1, -R3.reuse ;  /* 0x000000010808e824 */ /* 0x100fe200078e0a03 */
[C---:B------:R-:W-:Y:S01]  /*0ef0*/  ISETP.GT.U32.AND P6, PT, R3.reuse, R16, PT ;  /* 0x000000100300720c */ /* 0x040fe20003fc4070 */
[--C-:B------:R-:W-:Y:S01]  /*0f00*/  @!P1 IMAD.IADD R14, R14, 0x1, -R3.reuse ;  /* 0x000000010e0e9824 */ /* 0x100fe200078e0a03 */
[C---:B------:R-:W-:Y:S01]  /*0f10*/  ISETP.GT.U32.AND P1, PT, R3.reuse, R20, PT ;  /* 0x000000140300720c */ /* 0x040fe20003f24070 */
[----:B------:R-:W-:Y:S01]  /*0f20*/  @!P2 IMAD.IADD R18, R18, 0x1, -R3 ;  /* 0x000000011212a824 */ /* 0x000fe200078e0a03 */
[----:B------:R-:W-:Y:S01]  /*0f30*/  ISETP.GT.U32.AND P2, PT, R3, R22, PT ;  /* 0x000000160300720c */ /* 0x000fe20003f44070 */
[----:B------:R-:W-:-:S04]  /*0f40*/  IMAD.HI.U32 R13, R7, R26, RZ ;  /* 0x0000001a070d7227 */ /* 0x000fc800078e00ff */
[----:B------:R-:W-:Y:S02]  /*0f50*/  IMAD.MOV R13, RZ, RZ, -R13 ;  /* 0x000000ffff0d7224 */ /* 0x000fe400078e0a0d */
[----:B------:R-:W-:-:S04]  /*0f60*/  IMAD.HI.U32 R15, R7, R28, RZ ;  /* 0x0000001c070f7227 */ /* 0x000fc800078e00ff */
[C---:B------:R-:W-:Y:S02]  /*0f70*/  IMAD R24, R3.reuse, R13, R26 ;  /* 0x0000000d03187224 */ /* 0x040fe400078e021a */
[--C-:B------:R-:W-:Y:S01]  /*0f80*/  @!P6 IMAD.IADD R16, R16, 0x1, -R3.reuse ;  /* 0x000000011010e824 */ /* 0x100fe200078e0a03 */
[C---:B------:R-:W-:Y:S01]  /*0f90*/  ISETP.GT.U32.AND P6, PT, R3.reuse, R10, PT ;  /* 0x0000000a0300720c */ /* 0x040fe20003fc4070 */
[--C-:B------:R-:W-:Y:S01]  /*0fa0*/  @!P1 IMAD.IADD R20, R20, 0x1, -R3.reuse ;  /* 0x0000000114149824 */ /* 0x100fe200078e0a03 */
[C---:B------:R-:W-:Y:S01]  /*0fb0*/  ISETP.GT.U32.AND P1, PT, R3.reuse, R24, PT ;  /* 0x000000180300720c */ /* 0x040fe20003f24070 */
[----:B------:R-:W-:Y:S01]  /*0fc0*/  @!P2 IMAD.IADD R22, R22, 0x1, -R3 ;  /* 0x000000011616a824 */ /* 0x000fe200078e0a03 */
[C---:B------:R-:W-:Y:S01]  /*0fd0*/  ISETP.GT.U32.AND P2, PT, R3.reuse, R14, PT ;  /* 0x0000000e0300720c */ /* 0x040fe20003f44070 */
[----:B------:R-:W-:Y:S02]  /*0fe0*/  IMAD.MOV R15, RZ, RZ, -R15 ;  /* 0x000000ffff0f7224 */ /* 0x000fe400078e0a0f */
[----:B------:R-:W-:Y:S01]  /*0ff0*/  @!P0 IMAD.MOV R6, RZ, RZ, -R6 ;  /* 0x000000ffff068224 */ /* 0x000fe200078e0a06 */
[C---:B------:R-:W-:Y:S01]  /*1000*/  ISETP.GT.U32.AND P0, PT, R3.reuse, R20, PT ;  /* 0x000000140300720c */ /* 0x040fe20003f04070 */
[----:B------:R-:W-:Y:S01]  /*1010*/  IMAD R26, R3, R15, R28 ;  /* 0x0000000f031a7224 */ /* 0x000fe200078e021c */
[----:B------:R-:W-:Y:S01]  /*1020*/  IABS R28, R33 ;  /* 0x00000021001c7213 */ /* 0x000fe20000000000 */
[----:B------:R-:W-:-:S04]  /*1030*/  IMAD.HI.U32 R13, R7, R30, RZ ;  /* 0x0000001e070d7227 */ /* 0x000fc800078e00ff */
[--C-:B------:R-:W-:Y:S01]  /*1040*/  @!P6 IMAD.IADD R10, R10, 0x1, -R3.reuse ;  /* 0x000000010a0ae824 */ /* 0x100fe200078e0a03 */
[C---:B------:R-:W-:Y:S01]  /*1050*/  ISETP.GT.U32.AND P6, PT, R3.reuse, R12, PT ;  /* 0x0000000c0300720c */ /* 0x040fe20003fc4070 */
[--C-:B------:R-:W-:Y:S01]  /*1060*/  @!P1 IMAD.IADD R24, R24, 0x1, -R3.reuse ;  /* 0x0000000118189824 */ /* 0x100fe200078e0a03 */
[C---:B------:R-:W-:Y:S01]  /*1070*/  ISETP.GT.U32.AND P1, PT, R3.reuse, R16, PT ;  /* 0x000000100300720c */ /* 0x040fe20003f24070 */
[----:B------:R-:W-:Y:S01]  /*1080*/  @!P2 IMAD.IADD R14, R14, 0x1, -R3 ;  /* 0x000000010e0ea824 */ /* 0x000fe200078e0a03 */
[----:B------:R-:W-:Y:S01]  /*1090*/  ISETP.GT.U32.AND P2, PT, R3, R18, PT ;  /* 0x000000120300720c */ /* 0x000fe20003f44070 */
[----:B------:R-:W-:-:S04]  /*10a0*/  IMAD.HI.U32 R5, R7, R28, RZ ;  /* 0x0000001c07057227 */ /* 0x000fc800078e00ff */
[----:B------:R-:W-:-:S04]  /*10b0*/  IMAD.HI.U32 R17, R7, R36, RZ ;  /* 0x0000002407117227 */ /* 0x000fc800078e00ff */
[----:B------:R-:W-:Y:S02]  /*10c0*/  IMAD.MOV R5, RZ, RZ, -R5 ;  /* 0x000000ffff057224 */ /* 0x000fe400078e0a05 */
[----:B------:R-:W-:Y:S02]  /*10d0*/  IMAD.MOV R13, RZ, RZ, -R13 ;  /* 0x000000ffff0d7224 */ /* 0x000fe400078e0a0d */
[----:B------:R-:W-:Y:S02]  /*10e0*/  IMAD.MOV R17, RZ, RZ, -R17 ;  /* 0x000000ffff117224 */ /* 0x000fe400078e0a11 */
[C---:B------:R-:W-:Y:S02]  /*10f0*/  IMAD R28, R3.reuse, R5, R28 ;  /* 0x00000005031c7224 */ /* 0x040fe400078e021c */
[C---:B------:R-:W-:Y:S01]  /*1100*/  IMAD R30, R3.reuse, R13, R30 ;  /* 0x0000000d031e7224 */ /* 0x040fe200078e021e */
[C---:B------:R-:W-:Y:S01]  /*1110*/  LOP3.LUT R13, R64.reuse, 0x6, RZ, 0xfc, !PT ;  /* 0x00000006400d7812 */ /* 0x040fe200078efcff */
[C---:B------:R-:W-:Y:S01]  /*1120*/  IMAD R36, R3.reuse, R17, R36 ;  /* 0x0000001103247224 */ /* 0x040fe200078e0224 */
[----:B------:R-:W-:Y:S01]  /*1130*/  LOP3.LUT R17, R64, 0x10, RZ, 0xfc, !PT ;  /* 0x0000001040117812 */ /* 0x000fe200078efcff */
[----:B------:R-:W-:Y:S01]  /*1140*/  @!P6 IMAD.IADD R12, R12, 0x1, -R3 ;  /* 0x000000010c0ce824 */ /* 0x000fe200078e0a03 */
[C---:B------:R-:W-:Y:S01]  /*1150*/  ISETP.GT.U32.AND P6, PT, R3.reuse, R22, PT ;  /* 0x000000160300720c */ /* 0x040fe20003fc4070 */
[----:B------:R-:W-:Y:S01]  /*1160*/  @!P4 IMAD.MOV R14, RZ, RZ, -R14 ;  /* 0x000000ffff0ec224 */ /* 0x000fe200078e0a0e */
[----:B------:R-:W-:Y:S01]  /*1170*/  ISETP.GT.U32.AND P4, PT, R3, R26, PT ;  /* 0x0000001a0300720c */ /* 0x000fe20003f84070 */
[----:B------:R-:W-:-:S04]  /*1180*/  IMAD.HI.U32 R15, R7, R32, RZ ;  /* 0x00000020070f7227 */ /* 0x000fc800078e00ff */
[----:B------:R-:W-:-:S04]  /*1190*/  IMAD.HI.U32 R7, R7, R34, RZ ;  /* 0x0000002207077227 */ /* 0x000fc800078e00ff */
[----:B------:R-:W-:Y:S01]  /*11a0*/  @!P3 IMAD.MOV R8, RZ, RZ, -R8 ;  /* 0x000000ffff08b224 */ /* 0x000fe200078e0a08 */
[C---:B------:R-:W-:Y:S01]  /*11b0*/  ISETP.GT.U32.AND P3, PT, R3.reuse, R10, PT ;  /* 0x0000000a0300720c */ /* 0x040fe20003f64070 */
[----:B------:R-:W-:Y:S01]  /*11c0*/  @!P5 IMAD.MOV R12, RZ, RZ, -R12 ;  /* 0x000000ffff0cd224 */ /* 0x000fe200078e0a0c */
[C---:B------:R-:W-:Y:S01]  /*11d0*/  ISETP.GT.U32.AND P5, PT, R3.reuse, R24, PT ;  /* 0x000000180300720c */ /* 0x040fe20003fa4070 */
[--C-:B------:R-:W-:Y:S01]  /*11e0*/  @!P1 IMAD.IADD R16, R16, 0x1, -R3.reuse ;  /* 0x0000000110109824 */ /* 0x100fe200078e0a03 */
[C---:B------:R-:W-:Y:S01]  /*11f0*/  ISETP.GT.U32.AND P1, PT, R3.reuse, R28, PT ;  /* 0x0000001c0300720c */ /* 0x040fe20003f24070 */
[--C-:B------:R-:W-:Y:S01]  /*1200*/  @!P2 IMAD.IADD R18, R18, 0x1, -R3.reuse ;  /* 0x000000011212a824 */ /* 0x100fe200078e0a03 */
[C---:B------:R-:W-:Y:S01]  /*1210*/  ISETP.GT.U32.AND P2, PT, R3.reuse, R30, PT ;  /* 0x0000001e0300720c */ /* 0x040fe20003f44070 */
[----:B------:R-:W-:Y:S01]  /*1220*/  @!P0 IMAD.IADD R20, R20, 0x1, -R3 ;  /* 0x0000000114148824 */ /* 0x000fe200078e0a03 */
[----:B------:R-:W-:Y:S01]  /*1230*/  ISETP.GT.U32.AND P0, PT, R3, R36, PT ;  /* 0x000000240300720c */ /* 0x000fe20003f04070 */
[----:B------:R-:W-:-:S02]  /*1240*/  IMAD.MOV R15, RZ, RZ, -R15 ;  /* 0x000000ffff0f7224 */ /* 0x000fc400078e0a0f */
[----:B------:R-:W-:Y:S02]  /*1250*/  IMAD.MOV R7, RZ, RZ, -R7 ;  /* 0x000000ffff077224 */ /* 0x000fe400078e0a07 */
[C---:B------:R-:W-:Y:S01]  /*1260*/  IMAD R32, R3.reuse, R15, R32 ;  /* 0x0000000f03207224 */ /* 0x040fe200078e0220 */
[----:B------:R-:W-:Y:S01]  /*1270*/  LOP3.LUT R15, R64, 0xa, RZ, 0xfc, !PT ;  /* 0x0000000a400f7812 */ /* 0x000fe200078efcff */
[C---:B------:R-:W-:Y:S02]  /*1280*/  IMAD R34, R3.reuse, R7, R34 ;  /* 0x0000000703227224 */ /* 0x040fe400078e0222 */
[--C-:B------:R-:W-:Y:S01]  /*1290*/  @!P6 IMAD.IADD R22, R22, 0x1, -R3.reuse ;  /* 0x000000011616e824 */ /* 0x100fe200078e0a03 */
[C---:B------:R-:W-:Y:S01]  /*12a0*/  ISETP.GT.U32.AND P6, PT, R3.reuse, R32, PT ;  /* 0x000000200300720c */ /* 0x040fe20003fc4070 */
[--C-:B------:R-:W-:Y:S01]  /*12b0*/  @!P4 IMAD.IADD R26, R26, 0x1, -R3.reuse ;  /* 0x000000011a1ac824 */ /* 0x100fe200078e0a03 */
[----:B------:R-:W-:Y:S01]  /*12c0*/  ISETP.GT.U32.AND P4, PT, R3, R34, PT ;  /* 0x000000220300720c */ /* 0x000fe20003f84070 */
[--C-:B------:R-:W-:Y:S01]  /*12d0*/  @!P3 IMAD.IADD R10, R10, 0x1, -R3.reuse ;  /* 0x000000010a0ab824 */ /* 0x100fe200078e0a03 */
[----:B------:R-:W-:Y:S01]  /*12e0*/  ISETP.GE.AND P3, PT, R9, RZ, PT ;  /* 0x000000ff0900720c */ /* 0x000fe20003f66270 */
        /* <DEDUP_REMOVED lines=11> */
[C---:B------:R-:W-:Y:S01]  /*13a0*/  ISETP.GT.U32.AND P4, PT, R3.reuse, R26, PT ;  /* 0x0000001a0300720c */ /* 0x040fe20003f84070 */
[----:B------:R-:W-:Y:S01]  /*13b0*/  @!P3 IMAD.MOV R22, RZ, RZ, -R22 ;  /* 0x000000ffff16b224 */ /* 0x000fe200078e0a16 */
[----:B------:R-:W-:Y:S01]  /*13c0*/  LOP3.LUT R23, R64, 0x1c, RZ, 0xfc, !PT ;  /* 0x0000001c40177812 */ /* 0x000fe200078efcff */
[----:B------:R-:W-:Y:S01]  /*13d0*/  @!P5 IMAD.MOV R16, RZ, RZ, -R16 ;  /* 0x000000ffff10d224 */ /* 0x000fe200078e0a10 */
[C---:B------:R-:W-:Y:S01]  /*13e0*/  ISETP.GT.U32.AND P5, PT, R3.reuse, R32, PT ;  /* 0x000000200300720c */ /* 0x040fe20003fa4070 */
[----:B------:R-:W-:Y:S01]  /*13f0*/  @!P1 IMAD.MOV R18, RZ, RZ, -R18 ;  /* 0x000000ffff129224 */ /* 0x000fe200078e0a12 */
[C---:B------:R-:W-:Y:S01]  /*1400*/  ISETP.GT.U32.AND P1, PT, R3.reuse, R28, PT ;  /* 0x0000001c0300720c */ /* 0x040fe20003f24070 */
[----:B------:R-:W-:Y:S01]  /*1410*/  @!P2 IMAD.MOV R20, RZ, RZ, -R20 ;  /* 0x000000ffff14a224 */ /* 0x000fe200078e0a14 */
[C---:B------:R-:W-:Y:S01]  /*1420*/  ISETP.GT.U32.AND P2, PT, R3.reuse, R30, PT ;  /* 0x0000001e0300720c */ /* 0x040fe20003f44070 */
[----:B------:R-:W-:Y:S01]  /*1430*/  @!P0 IMAD.MOV R10, RZ, RZ, -R10 ;  /* 0x000000ffff0a8224 */ /* 0x000fe200078e0a0a */
[C---:B------:R-:W-:Y:S01]  /*1440*/  ISETP.GT.U32.AND P0, PT, R3.reuse, R36, PT ;  /* 0x000000240300720c */ /* 0x040fe20003f04070 */
[----:B------:R-:W-:Y:S01]  /*1450*/  @!P6 IMAD.MOV R24, RZ, RZ, -R24 ;  /* 0x000000ffff18e224 */ /* 0x000fe200078e0a18 */
[----:B------:R-:W-:Y:S01]  /*1460*/  ISETP.GT.U32.AND P3, PT, R3, R34, PT ;  /* 0x000000220300720c */ /* 0x000fe20003f64070 */
[--C-:B------:R-:W-:Y:S01]  /*1470*/  @!P4 IMAD.IADD R26, R26, 0x1, -R3.reuse ;  /* 0x000000011a1ac824 */ /* 0x100fe200078e0a03 */
[----:B------:R-:W-:Y:S01]  /*1480*/  ISETP.GE.AND P4, PT, R31, RZ, PT ;  /* 0x000000ff1f00720c */ /* 0x000fe20003f86270 */
[----:B------:R-:W-:Y:S01]  /*1490*/  IMAD.SHL.U32 R5, R0, 0x20, RZ ;  /* 0x0000002000057824 */ /* 0x000fe200078e00ff */
        /* <DEDUP_REMOVED lines=9> */
[----:B------:R-:W-:Y:S01]  /*1530*/  @!P3 IMAD.IADD R34, R34, 0x1, -R3 ;  /* 0x000000012222b824 */ /* 0x000fe200078e0a03 */
[----:B------:R-:W-:Y:S01]  /*1540*/  ISETP.NE.AND P3, PT, R11, RZ, PT ;  /* 0x000000ff0b00720c */ /* 0x000fe20003f65270 */
[----:B------:R-:W0:Y:S01]  /*1550*/  LDC R3, c[0x0][0x238] ;  /* 0x00008e00ff037b82 */ /* 0x000e220000000800 */
[----:B------:R-:W-:Y:S01]  /*1560*/  LOP3.LUT R11, RZ, R11, RZ, 0x33, !PT ;  /* 0x0000000bff0b7212 */ /* 0x000fe200078e33ff */
[----:B------:R-:W-:Y:S01]  /*1570*/  @!P4 IMAD.MOV R26, RZ, RZ, -R26 ;  /* 0x000000ffff1ac224 */ /* 0x000fe200078e0a1a */
[----:B------:R-:W-:Y:S01]  /*1580*/  LOP3.LUT R5, R5, 0x760, RZ, 0xc0, !PT ;  /* 0x0000076005057812 */ /* 0x000fe200078ec0ff */
[----:B------:R-:W-:Y:S01]  /*1590*/  @!P5 IMAD.MOV R34, RZ, RZ, -R34 ;  /* 0x000000ffff22d224 */ /* 0x000fe200078e0a22 */
[C---:B------:R-:W-:Y:S01]  /*15a0*/  SEL R12, R11.reuse, R12, !P3 ;  /* 0x0000000c0b0c7207 */ /* 0x040fe20005800000 */
[----:B------:R-:W-:Y:S01]  /*15b0*/  @!P1 IMAD.MOV R28, RZ, RZ, -R28 ;  /* 0x000000ffff1c9224 */ /* 0x000fe200078e0a1c */
[C---:B------:R-:W-:Y:S01]  /*15c0*/  SEL R8, R11.reuse, R8, !P3 ;  /* 0x000000080b087207 */ /* 0x040fe20005800000 */
[----:B------:R-:W-:Y:S01]  /*15d0*/  @!P2 IMAD.MOV R30, RZ, RZ, -R30 ;  /* 0x000000ffff1ea224 */ /* 0x000fe200078e0a1e */
[C---:B------:R-:W-:Y:S01]  /*15e0*/  SEL R24, R11.reuse, R24, !P3 ;  /* 0x000000180b187207 */ /* 0x040fe20005800000 */
[----:B------:R-:W-:Y:S01]  /*15f0*/  IMAD R12, R12, UR4, RZ ;  /* 0x000000040c0c7c24 */ /* 0x000fe2000f8e02ff */
[C---:B------:R-:W-:Y:S01]  /*1600*/  SEL R6, R11.reuse, R6, !P3 ;  /* 0x000000060b067207 */ /* 0x040fe20005800000 */
[----:B------:R-:W-:Y:S01]  /*1610*/  @!P0 IMAD.MOV R32, RZ, RZ, -R32 ;  /* 0x000000ffff208224 */ /* 0x000fe200078e0a20 */
[C---:B------:R-:W-:Y:S01]  /*1620*/  SEL R22, R11.reuse, R22, !P3 ;  /* 0x000000160b167207 */ /* 0x040fe20005800000 */
[----:B------:R-:W-:Y:S01]  /*1630*/  @!P6 IMAD.MOV R36, RZ, RZ, -R36 ;  /* 0x000000ffff24e224 */ /* 0x000fe200078e0a24 */
[----:B------:R-:W-:Y:S01]  /*1640*/  SHF.R.S32.HI R103, RZ, 0x1f, R12 ;  /* 0x0000001fff677819 */ /* 0x000fe2000001140c */
[----:B------:R-:W-:Y:S01]  /*1650*/  IMAD R8, R8, UR4, RZ ;  /* 0x0000000408087c24 */ /* 0x000fe2000f8e02ff */
[----:B------:R-:W-:Y:S01]  /*1660*/  IADD3 R79, P1, R12, UR14, RZ ;  /* 0x0000000e0c4f7c10 */ /* 0x000fe2000ff3e0ff */
[----:B------:R-:W-:Y:S01]  /*1670*/  IMAD R24, R24, UR4, RZ ;  /* 0x0000000418187c24 */ /* 0x000fe2000f8e02ff */
[C---:B------:R-:W-:Y:S01]  /*1680*/  SEL R14, R11.reuse, R14, !P3 ;  /* 0x0000000e0b0e7207 */ /* 0x040fe20005800000 */
[----:B------:R-:W-:Y:S01]  /*1690*/  IMAD R6, R6, UR4, RZ ;  /* 0x0000000406067c24 */ /* 0x000fe2000f8e02ff */
[C---:B------:R-:W-:Y:S01]  /*16a0*/  SEL R16, R11.reuse, R16, !P3 ;  /* 0x000000100b107207 */ /* 0x040fe20005800000 */
[----:B------:R-:W-:Y:S01]  /*16b0*/  IMAD R22, R22, UR4, RZ ;  /* 0x0000000416167c24 */ /* 0x000fe2000f8e02ff */
[----:B------:R-:W-:Y:S01]  /*16c0*/  SEL R18, R11, R18, !P3 ;  /* 0x000000120b127207 */ /* 0x000fe20005800000 */
[----:B------:R-:W-:Y:S01]  /*16d0*/  IMAD R19, R19, UR5, RZ ;  /* 0x0000000513137c24 */ /* 0x000fe2000f8e02ff */
[C---:B------:R-:W-:Y:S01]  /*16e0*/  SEL R20, R11.reuse, R20, !P3 ;  /* 0x000000140b147207 */ /* 0x040fe20005800000 */
        /* <DEDUP_REMOVED lines=13> */
[----:B------:R-:W-:Y:S01]  /*17c0*/  SEL R11, R11, R36, !P3 ;  /* 0x000000240b0b7207 */ /* 0x000fe20005800000 */
[----:B------:R-:W-:Y:S01]  /*17d0*/  IMAD R30, R30, UR4, RZ ;  /* 0x000000041e1e7c24 */ /* 0x000fe2000f8e02ff */
[----:B------:R-:W-:Y:S01]  /*17e0*/  SHF.R.S32.HI R99, RZ, 0x1f, R8 ;  /* 0x0000001fff637819 */ /* 0x000fe20000011408 */
[----:B------:R-:W-:Y:S01]  /*17f0*/  IMAD R32, R32, UR4, RZ ;  /* 0x0000000420207c24 */ /* 0x000fe2000f8e02ff */
[----:B------:R-:W-:Y:S01]  /*1800*/  IADD3 R77, P2, R8, UR14, RZ ;  /* 0x0000000e084d7c10 */ /* 0x000fe2000ff5e0ff */
[----:B------:R-:W-:Y:S01]  /*1810*/  IMAD R11, R11, UR4, RZ ;  /* 0x000000040b0b7c24 */ /* 0x000fe2000f8e02ff */
[----:B------:R-:W-:Y:S01]  /*1820*/  IADD3.X R103, R103, UR15, RZ, P1, !PT ;  /* 0x0000000f67677c10 */ /* 0x000fe20008ffe4ff */
[----:B------:R-:W-:Y:S01]  /*1830*/  IMAD R34, R34, UR4, RZ ;  /* 0x0000000422227c24 */ /* 0x000fe2000f8e02ff */
[----:B------:R-:W-:Y:S01]  /*1840*/  SHF.R.S32.HI R70, RZ, 0x1f, R24 ;  /* 0x0000001fff467819 */ /* 0x000fe20000011418 */
[----:B------:R-:W-:Y:S01]  /*1850*/  UIADD3 UR5, UR8, 0x800, URZ ;  /* 0x0000080008057890 */ /* 0x000fe2000fffe03f */
[----:B------:R-:W-:Y:S01]  /*1860*/  IADD3 R105, P1, R24, UR14, RZ ;  /* 0x0000000e18697c10 */ /* 0x000fe2000ff3e0ff */
[----:B------:R-:W-:Y:S01]  /*1870*/  USHF.R.U32.HI UR4, URZ, 0x4, UR8 ;  /* 0x000000043f047899 */ /* 0x000fe20008011608 */
[----:B------:R-:W-:Y:S01]  /*1880*/  LOP3.LUT R7, R5, 0x90, R38, 0xf8, !PT ;  /* 0x0000009005077812 */ /* 0x000fe200078ef826 */
[----:B------:R-:W-:Y:S01]  /*1890*/  USHF.R.U32.HI UR5, URZ, 0x4, UR5 ;  /* 0x000000043f057899 */ /* 0x000fe20008011605 */
[----:B------:R-:W-:Y:S01]  /*18a0*/  SHF.R.S32.HI R89, RZ, 0x1f, R6 ;  /* 0x0000001fff597819 */ /* 0x000fe20000011406 */
[-C--:B0-----:R-:W-:Y:S01]  /*18b0*/  IMAD R23, R23, R3.reuse, RZ ;  /* 0x0000000317177224 */ /* 0x081fe200078e02ff */
[----:B------:R-:W-:Y:S01]  /*18c0*/  IADD3 R5, P3, R6, UR14, RZ ;  /* 0x0000000e06057c10 */ /* 0x000fe2000ff7e0ff */
[-C--:B------:R-:W-:Y:S01]  /*18d0*/  IMAD R17, R17, R3.reuse, RZ ;  /* 0x0000000311117224 */ /* 0x080fe200078e02ff */
[----:B------:R-:W-:Y:S01]  /*18e0*/  IADD3.X R99, R99, UR15, RZ, P2, !PT ;  /* 0x0000000f63637c10 */ /* 0x000fe200097fe4ff */
[-C--:B------:R-:W-:Y:S01]  /*18f0*/  IMAD R15, R15, R3.reuse, RZ ;  /* 0x000000030f0f7224 */ /* 0x080fe200078e02ff */
[----:B------:R-:W-:Y:S01]  /*1900*/  SHF.R.S32.HI R66, RZ, 0x1f, R22 ;  /* 0x0000001fff427819 */ /* 0x000fe20000011416 */
[-C--:B------:R-:W-:Y:S01]  /*1910*/  IMAD R13, R13, R3.reuse, RZ ;  /* 0x000000030d0d7224 */ /* 0x080fe200078e02ff */
[----:B------:R-:W-:Y:S01]  /*1920*/  IADD3 R101, P2, R22, UR14, RZ ;  /* 0x0000000e16657c10 */ /* 0x000fe2000ff5e0ff */
[-C--:B------:R-:W-:Y:S01]  /*1930*/  IMAD R9, R62, R3.reuse, RZ ;  /* 0x000000033e097224 */ /* 0x080fe200078e02ff */
[----:B------:R-:W-:Y:S01]  /*1940*/  IADD3.X R70, R70, UR15, RZ, P1, !PT ;  /* 0x0000000f46467c10 */ /* 0x000fe20008ffe4ff */
[-C--:B------:R-:W-:Y:S01]  /*1950*/  IMAD R8, R60, R3.reuse, RZ ;  /* 0x000000033c087224 */ /* 0x080fe200078e02ff */
[----:B------:R-:W-:Y:S01]  /*1960*/  IADD3 R72, P1, R19, UR12, RZ ;  /* 0x0000000c13487c10 */ /* 0x000fe2000ff3e0ff */
[----:B------:R-:W-:Y:S01]  /*1970*/  IMAD R6, R64, R3, RZ ;  /* 0x0000000340067224 */ /* 0x000fe200078e02ff */
[----:B------:R-:W-:-:S02]  /*1980*/  IADD3.X R89, R89, UR15, RZ, P3, !PT ;  /* 0x0000000f59597c10 */ /* 0x000fc40009ffe4ff */
[----:B------:R-:W-:Y:S02]  /*1990*/  CS2R R24, SRZ ;  /* 0x0000000000187805 */ /* 0x000fe4000001ff00 */
[----:B------:R-:W-:Y:S02]  /*19a0*/  SHF.R.S32.HI R107, RZ, 0x1f, R14 ;  /* 0x0000001fff6b7819 */ /* 0x000fe4000001140e */
[----:B------:R-:W-:Y:S02]  /*19b0*/  CS2R R36, SRZ ;  /* 0x0000000000247805 */ /* 0x000fe4000001ff00 */
[----:B------:R-:W-:Y:S02]  /*19c0*/  IADD3 R81, P0, R14, UR14, RZ ;  /* 0x0000000e0e517c10 */ /* 0x000fe4000ff1e0ff */
[----:B------:R-:W-:Y:S02]  /*19d0*/  CS2R R38, SRZ ;  /* 0x0000000000267805 */ /* 0x000fe4000001ff00 */
[----:B------:R-:W-:Y:S01]  /*19e0*/  SHF.R.S32.HI R111, RZ, 0x1f, R16 ;  /* 0x0000001fff6f7819 */ /* 0x000fe20000011410 */
[----:B------:R-:W-:Y:S01]  /*19f0*/  USHF.L.U32 UR12, UR6, 0x5, URZ ;  /* 0x00000005060c7899 */ /* 0x000fe2000800063f */
[----:B------:R-:W-:Y:S01]  /*1a00*/  IADD3 R83, P4, R16, UR14, RZ ;  /* 0x0000000e10537c10 */ /* 0x000fe2000ff9e0ff */
[----:B------:R-:W-:Y:S01]  /*1a10*/  USGXT.U32 UR4, UR4, 0xe ;  /* 0x0000000e0404789a */ /* 0x000fe20008000000 */
[----:B------:R-:W-:Y:S01]  /*1a20*/  SHF.R.S32.HI R115, RZ, 0x1f, R18 ;  /* 0x0000001fff737819 */ /* 0x000fe20000011412 */
[----:B------:R-:W-:Y:S01]  /*1a30*/  USGXT.U32 UR6, UR5, 0xe ;  /* 0x0000000e0506789a */ /* 0x000fe20008000000 */
[----:B------:R-:W-:-:S02]  /*1a40*/  IADD3 R85, P6, R18, UR14, RZ ;  /* 0x0000000e12557c10 */ /* 0x000fc4000ffde0ff */
[----:B------:R-:W-:Y:S02]  /*1a50*/  SHF.R.S32.HI R119, RZ, 0x1f, R20 ;  /* 0x0000001fff777819 */ /* 0x000fe40000011414 */
[----:B------:R-:W-:Y:S02]  /*1a60*/  IADD3 R87, P5, R20, UR14, RZ ;  /* 0x0000000e14577c10 */ /* 0x000fe4000ffbe0ff */
[----:B------:R-:W-:Y:S02]  /*1a70*/  SHF.R.S32.HI R123, RZ, 0x1f, R10 ;  /* 0x0000001fff7b7819 */ /* 0x000fe4000001140a */
[----:B------:R-:W-:Y:S01]  /*1a80*/  IADD3 R97, P3, R10, UR14, RZ ;  /* 0x0000000e0a617c10 */ /* 0x000fe2000ff7e0ff */
[----:B------:R-:W-:Y:S01]  /*1a90*/  IMAD.SHL.U32 R10, R3, 0x20, RZ ;  /* 0x00000020030a7824 */ /* 0x000fe200078e00ff */
[----:B------:R-:W-:Y:S02]  /*1aa0*/  IADD3.X R66, R66, UR15, RZ, P2, !PT ;  /* 0x0000000f42427c10 */ /* 0x000fe400097fe4ff */
[----:B------:R-:W-:-:S02]  /*1ab0*/  SHF.R.S32.HI R63, RZ, 0x1f, R11 ;  /* 0x0000001fff3f7819 */ /* 0x000fc4000001140b */
[----:B------:R-:W-:Y:S02]  /*1ac0*/  IADD3 R68, P2, R11, UR14, RZ ;  /* 0x0000000e0b447c10 */ /* 0x000fe4000ff5e0ff */
[----:B------:R-:W-:Y:S02]  /*1ad0*/  LEA.HI.X.SX32 R61, R19, UR13, 0x1, P1 ;  /* 0x0000000d133d7c11 */ /* 0x000fe400088f0eff */
[C---:B------:R-:W-:Y:S02]  /*1ae0*/  LOP3.LUT R22, R64.reuse, 0x1a, RZ, 0xfc, !PT ;  /* 0x0000001a40167812 */ /* 0x040fe400078efcff */
[C---:B------:R-:W-:Y:S02]  /*1af0*/  LOP3.LUT R21, R64.reuse, 0x18, RZ, 0xfc, !PT ;  /* 0x0000001840157812 */ /* 0x040fe400078efcff */
[----:B------:R-:W-:Y:S01]  /*1b00*/  LOP3.LUT R20, R64, 0x16, RZ, 0xfc, !PT ;  /* 0x0000001640147812 */ /* 0x000fe200078efcff */
[-C--:B------:R-:W-:Y:S01]  /*1b10*/  IMAD R22, R22, R3.reuse, RZ ;  /* 0x0000000316167224 */ /* 0x080fe200078e02ff */
[C---:B------:R-:W-:Y:S01]  /*1b20*/  LOP3.LUT R19, R64.reuse, 0x14, RZ, 0xfc, !PT ;  /* 0x0000001440137812 */ /* 0x040fe200078efcff */
[-C--:B------:R-:W-:Y:S01]  /*1b30*/  IMAD R21, R21, R3.reuse, RZ ;  /* 0x0000000315157224 */ /* 0x080fe200078e02ff */
[----:B------:R-:W-:Y:S01]  /*1b40*/  LOP3.LUT R18, R64, 0x12, RZ, 0xfc, !PT ;  /* 0x0000001240127812 */ /* 0x000fe200078efcff */
[-C--:B------:R-:W-:Y:S01]  /*1b50*/  IMAD R20, R20, R3.reuse, RZ ;  /* 0x0000000314147224 */ /* 0x080fe200078e02ff */
[C---:B------:R-:W-:Y:S01]  /*1b60*/  LOP3.LUT R16, R64.reuse, 0xc, RZ, 0xfc, !PT ;  /* 0x0000000c40107812 */ /* 0x040fe200078efcff */
[-C--:B------:R-:W-:Y:S01]  /*1b70*/  IMAD R19, R19, R3.reuse, RZ ;  /* 0x0000000313137224 */ /* 0x080fe200078e02ff */
[----:B------:R-:W-:Y:S01]  /*1b80*/  LOP3.LUT R14, R64, 0x8, RZ, 0xfc, !PT ;  /* 0x00000008400e7812 */ /* 0x000fe200078efcff */
[-C--:B------:R-:W-:Y:S01]  /*1b90*/  IMAD R18, R18, R3.reuse, RZ ;  /* 0x0000000312127224 */ /* 0x080fe200078e02ff */
[----:B------:R-:W-:Y:S01]  /*1ba0*/  LOP3.LUT R12, R64, 0x4, RZ, 0xfc, !PT ;  /* 0x00000004400c7812 */ /* 0x000fe200078efcff */
[-C--:B------:R-:W-:Y:S01]  /*1bb0*/  IMAD R16, R16, R3.reuse, RZ ;  /* 0x0000000310107224 */ /* 0x080fe200078e02ff */
[----:B------:R-:W-:Y:S01]  /*1bc0*/  LOP3.LUT R11, R64, 0x2, RZ, 0xfc, !PT ;  /* 0x00000002400b7812 */ /* 0x000fe200078efcff */
[-C--:B------:R-:W-:Y:S01]  /*1bd0*/  IMAD R14, R14, R3.reuse, RZ ;  /* 0x000000030e0e7224 */ /* 0x080fe200078e02ff */
[----:B------:R-:W-:Y:S01]  /*1be0*/  IADD3.X R107, R107, UR15, RZ, P0, !PT ;  /* 0x0000000f6b6b7c10 */ /* 0x000fe200087fe4ff */
[-C--:B------:R-:W-:Y:S01]  /*1bf0*/  IMAD R12, R12, R3.reuse, RZ ;  /* 0x000000030c0c7224 */ /* 0x080fe200078e02ff */
[----:B------:R-:W-:Y:S01]  /*1c00*/  IADD3.X R111, R111, UR15, RZ, P4, !PT ;  /* 0x0000000f6f6f7c10 */ /* 0x000fe2000a7fe4ff */
[----:B------:R-:W-:Y:S01]  /*1c10*/  IMAD R11, R11, R3, RZ ;  /* 0x000000030b0b7224 */ /* 0x000fe200078e02ff */
[----:B------:R-:W-:-:S02]  /*1c20*/  IADD3.X R115, R115, UR15, RZ, P6, !PT ;  /* 0x0000000f73737c10 */ /* 0x000fc4000b7fe4ff */
[----:B------:R-:W-:Y:S02]  /*1c30*/  IADD3.X R119, R119, UR15, RZ, P5, !PT ;  /* 0x0000000f77777c10 */ /* 0x000fe4000affe4ff */
[----:B------:R-:W-:Y:S02]  /*1c40*/  IADD3.X R123, R123, UR15, RZ, P3, !PT ;  /* 0x0000000f7b7b7c10 */ /* 0x000fe40009ffe4ff */
[----:B------:R-:W-:Y:S02]  /*1c50*/  SHF.R.S32.HI R73, RZ, 0x1f, R26 ;  /* 0x0000001fff497819 */ /* 0x000fe4000001141a */
[----:B------:R-:W-:Y:S02]  /*1c60*/  IADD3 R109, P0, R26, UR14, RZ ;  /* 0x0000000e1a6d7c10 */ /* 0x000fe4000ff1e0ff */
[----:B------:R-:W-:Y:S02]  /*1c70*/  CS2R R26, SRZ ;  /* 0x00000000001a7805 */ /* 0x000fe4000001ff00 */
[----:B------:R-:W-:-:S02]  /*1c80*/  SHF.R.S32.HI R71, RZ, 0x1f, R28 ;  /* 0x0000001fff477819 */ /* 0x000fc4000001141c */
[----:B------:R-:W-:Y:S02]  /*1c90*/  IADD3 R113, P4, R28, UR14, RZ ;  /* 0x0000000e1c717c10 */ /* 0x000fe4000ff9e0ff */
[----:B------:R-:W-:Y:S02]  /*1ca0*/  CS2R R28, SRZ ;  /* 0x00000000001c7805 */ /* 0x000fe4000001ff00 */
        /* <DEDUP_REMOVED lines=9> */
[----:B------:R-:W-:-:S02]  /*1d40*/  LOP3.LUT R7, R7, R64, RZ, 0xfc, !PT ;  /* 0x0000004007077212 */ /* 0x000fc400078efcff */
[----:B------:R-:W-:Y:S02]  /*1d50*/  IADD3.X R73, R73, UR15, RZ, P0, !PT ;  /* 0x0000000f49497c10 */ /* 0x000fe400087fe4ff */
[----:B------:R-:W-:Y:S02]  /*1d60*/  IADD3.X R71, R71, UR15, RZ, P4, !PT ;  /* 0x0000000f47477c10 */ /* 0x000fe4000a7fe4ff */
[----:B------:R-:W-:Y:S02]  /*1d70*/  IADD3.X R69, R69, UR15, RZ, P6, !PT ;  /* 0x0000000f45457c10 */ /* 0x000fe4000b7fe4ff */
[----:B------:R-:W-:Y:S02]  /*1d80*/  IADD3.X R67, R67, UR15, RZ, P5, !PT ;  /* 0x0000000f43437c10 */ /* 0x000fe4000affe4ff */
[----:B------:R-:W-:Y:S02]  /*1d90*/  IADD3.X R65, R65, UR15, RZ, P3, !PT ;  /* 0x0000000f41417c10 */ /* 0x000fe40009ffe4ff */
[----:B------:R-:W-:-:S02]  /*1da0*/  IADD3.X R63, R63, UR15, RZ, P2, !PT ;  /* 0x0000000f3f3f7c10 */ /* 0x000fc400097fe4ff */
[----:B------:R-:W-:Y:S02]  /*1db0*/  SHF.R.S32.HI R4, RZ, 0x1f, R58 ;  /* 0x0000001fff047819 */ /* 0x000fe4000001143a */
[----:B------:R-:W-:-:S07]  /*1dc0*/  LOP3.LUT R3, R7, 0x10, RZ, 0x3c, !PT ;  /* 0x0000001007037812 */ /* 0x000fce00078e3cff */
.L_x_1:
[----:B------:R-:W-:Y:S02]  /*1dd0*/  ISETP.GE.AND P0, PT, R64, UR9, PT ;  /* 0x0000000940007c0c */ /* 0x000fe4000bf06270 */
[----:B------:R-:W-:Y:S02]  /*1de0*/  IADD3 R94, P1, R6, R72, RZ ;  /* 0x00000048065e7210 */ /* 0x000fe40007f3e0ff */
[----:B------:R-:W-:Y:S02]  /*1df0*/  LOP3.LUT R74, R64, 0x2, RZ, 0xfc, !PT ;  /* 0x00000002404a7812 */ /* 0x000fe400078efcff */
[----:B------:R-:W-:Y:S02]  /*1e00*/  PRMT R108, RZ, 0x7610, R108 ;  /* 0x00007610ff6c7816 */ /* 0x000fe4000000006c */
[----:B------:R-:W-:Y:S02]  /*1e10*/  LEA.HI.X.SX32 R95, R6, R61, 0x1, P1 ;  /* 0x0000003d065f7211 */ /* 0x000fe400008f0eff */
[----:B------:R-:W-:-:S02]  /*1e20*/  ISETP.GE.AND P1, PT, R74, UR9, PT ;  /* 0x000000094a007c0c */ /* 0x000fc4000bf26270 */
[----:B------:R-:W-:Y:S01]  /*1e30*/  LOP3.LUT R74, R64, 0x4, RZ, 0xfc, !PT ;  /* 0x00000004404a7812 */ /* 0x000fe200078efcff */
[----:B------:R0:W2:Y:S01]  /*1e40*/  @!P0 LDG.E.U8 R108, desc[UR10][R94.64] ;  /* 0x0000000a5e6c8981 */ /* 0x0000a2000c1e1100 */
[CC--:B------:R-:W-:Y:S02]  /*1e50*/  IADD3 R92, P0, R11.reuse, R72.reuse, RZ ;  /* 0x000000480b5c7210 */ /* 0x0c0fe40007f1e0ff */
[----:B------:R-:W-:Y:S02]  /*1e60*/  ISETP.GE.AND P2, PT, R74, UR9, PT ;  /* 0x000000094a007c0c */ /* 0x000fe4000bf46270 */
[----:B------:R-:W-:Y:S02]  /*1e70*/  PRMT R110, RZ, 0x7610, R110 ;  /* 0x00007610ff6e7816 */ /* 0x000fe4000000006e */
[----:B------:R-:W-:Y:S02]  /*1e80*/  LEA.HI.X.SX32 R93, R11, R61, 0x1, P0 ;  /* 0x0000003d0b5d7211 */ /* 0x000fe400000f0eff */
[----:B------:R-:W-:-:S02]  /*1e90*/  IADD3 R90, P0, R12, R72, RZ ;  /* 0x000000480c5a7210 */ /* 0x000fc40007f1e0ff */
[----:B------:R-:W-:Y:S01]  /*1ea0*/  LOP3.LUT R74, R64, 0x6, RZ, 0xfc, !PT ;  /* 0x00000006404a7812 */ /* 0x000fe200078efcff */
[----:B------:R1:W3:Y:S01]  /*1eb0*/  @!P1 LDG.E.U8 R110, desc[UR10][R92.64] ;  /* 0x0000000a5c6e9981 */ /* 0x0002e2000c1e1100 */
[----:B------:R-:W-:Y:S02]  /*1ec0*/  PRMT R112, RZ, 0x7610, R112 ;  /* 0x00007610ff707816 */ /* 0x000fe40000000070 */
[----:B------:R-:W-:Y:S02]  /*1ed0*/  LEA.HI.X.SX32 R91, R12, R61, 0x1, P0 ;  /* 0x0000003d0c5b7211 */ /* 0x000fe400000f0eff */
[----:B------:R-:W-:Y:S02]  /*1ee0*/  ISETP.GE.AND P1, PT, R74, UR9, PT ;  /* 0x000000094a007c0c */ /* 0x000fe4000bf26270 */
[----:B------:R-:W-:Y:S01]  /*1ef0*/  LOP3.LUT R74, R64, 0x8, RZ, 0xfc, !PT ;  /* 0x00000008404a7812 */ /* 0x000fe200078efcff */
[----:B------:R4:W5:Y:S01]  /*1f00*/  @!P2 LDG.E.U8 R112, desc[UR10][R90.64] ;  /* 0x0000000a5a70a981 */ /* 0x000962000c1e1100 */
[----:B0-----:R-:W-:-:S02]  /*1f10*/  IADD3 R94, P0, R13, R72, RZ ;  /* 0x000000480d5e7210 */ /* 0x001fc40007f1e0ff */
[----:B------:R-:W-:Y:S02]  /*1f20*/  ISETP.GE.AND P2, PT, R74, UR9, PT ;  /* 0x000000094a007c0c */ /* 0x000fe4000bf46270 */
[----:B------:R-:W-:Y:S02]  /*1f30*/  PRMT R114, RZ, 0x7610, R114 ;  /* 0x00007610ff727816 */ /* 0x000fe40000000072 */
[----:B------:R-:W-:Y:S02]  /*1f40*/  LEA.HI.X.SX32 R95, R13, R61, 0x1, P0 ;  /* 0x0000003d0d5f7211 */ /* 0x000fe400000f0eff */
[----:B-1----:R-:W-:Y:S02]  /*1f50*/  IADD3 R92, P0, R14, R72, RZ ;  /* 0x000000480e5c7210 */ /* 0x002fe40007f1e0ff */
[----:B------:R-:W-:Y:S01]  /*1f60*/  LOP3.LUT R74, R64, 0xa, RZ, 0xfc, !PT ;  /* 0x0000000a404a7812 */ /* 0x000fe200078efcff */
[----:B------:R0:W5:Y:S01]  /*1f70*/  @!P1 LDG.E.U8 R114, desc[UR10][R94.64] ;  /* 0x0000000a5e729981 */ /* 0x000162000c1e1100 */
[----:B------:R-:W-:-:S02]  /*1f80*/  PRMT R116, RZ, 0x7610, R116 ;  /* 0x00007610ff747816 */ /* 0x000fc40000000074 */
[-C--:B------:R-:W-:Y:S02]  /*1f90*/  LEA.HI.X.SX32 R93, R14, R61.reuse, 0x1, P0 ;  /* 0x0000003d0e5d7211 */ /* 0x080fe400000f0eff */
[----:B------:R-:W-:Y:S02]  /*1fa0*/  ISETP.GE.AND P1, PT, R74, UR9, PT ;  /* 0x000000094a007c0c */ /* 0x000fe4000bf26270 */
[----:B------:R-:W-:Y:S01]  /*1fb0*/  LOP3.LUT R74, R64, 0xc, RZ, 0xfc, !PT ;  /* 0x0000000c404a7812 */ /* 0x000fe200078efcff */
[----:B------:R1:W5:Y:S01]  /*1fc0*/  @!P2 LDG.E.U8 R116, desc[UR10][R92.64] ;  /* 0x0000000a5c74a981 */ /* 0x000362000c1e1100 */
[C---:B----4-:R-:W-:Y:S02]  /*1fd0*/  IADD3 R90, P0, R15.reuse, R72, RZ ;  /* 0x000000480f5a7210 */ /* 0x050fe40007f1e0ff */
[----:B------:R-:W-:Y:S02]  /*1fe0*/  ISETP.GE.AND P2, PT, R74, UR9, PT ;  /* 0x000000094a007c0c */ /* 0x000fe4000bf46270 */
[----:B------:R-:W-:-:S02]  /*1ff0*/  LEA.HI.X.SX32 R91, R15, R61, 0x1, P0 ;  /* 0x0000003d0f5b7211 */ /* 0x000fc400000f0eff */
[C---:B0-----:R-:W-:Y:S02]  /*2000*/  IADD3 R94, P0, R16.reuse, R72, RZ ;  /* 0x00000048105e7210 */ /* 0x041fe40007f1e0ff */
[----:B------:R-:W-:Y:S02]  /*2010*/  PRMT R124, RZ, 0x7610, R124 ;  /* 0x00007610ff7c7816 */ /* 0x000fe4000000007c */
[----:B------:R-:W-:Y:S02]  /*2020*/  LEA.HI.X.SX32 R95, R16, R61, 0x1, P0 ;  /* 0x0000003d105f7211 */ /* 0x000fe400000f0eff */
[----:B------:R-:W-:-:S03]  /*2030*/  PRMT R120, RZ, 0x7610, R120 ;  /* 0x00007610ff787816 */ /* 0x000fc60000000078 */
[----:B------:R-:W4:Y:S04]  /*2040*/  @!P2 LDG.E.U8 R124, desc[UR10][R94.64] ;  /* 0x0000000a5e7ca981 */ /* 0x000f28000c1e1100 */
[----:B------:R0:W4:Y:S01]  /*2050*/  @!P1 LDG.E.U8 R120, desc[UR10][R90.64] ;  /* 0x0000000a5a789981 */ /* 0x000122000c1e1100 */
[----:B------:R-:W-:Y:S02]  /*2060*/  LOP3.LUT R74, R64, 0x10, RZ, 0xfc, !PT ;  /* 0x00000010404a7812 */ /* 0x000fe400078efcff */
[----:B-1----:R-:W-:Y:S02]  /*2070*/  IADD3 R92, P0, R8, R72, RZ ;  /* 0x00000048085c7210 */ /* 0x002fe40007f1e0ff */
[----:B------:R-:W-:Y:S02]  /*2080*/  ISETP.GE.AND P1, PT, R60, UR9, PT ;  /* 0x000000093c007c0c */ /* 0x000fe4000bf26270 */
[----:B------:R-:W-:-:S02]  /*2090*/  ISETP.GE.AND P2, PT, R74, UR9, PT ;  /* 0x000000094a007c0c */ /* 0x000fc4000bf46270 */
[----:B------:R-:W-:Y:S02]  /*20a0*/  LEA.HI.X.SX32 R93, R8, R61, 0x1, P0 ;  /* 0x0000003d085d7211 */ /* 0x000fe400000f0eff */
[----:B0-----:R-:W-:Y:S02]  /*20b0*/  IADD3 R90, P0, R17, R72, RZ ;  /* 0x00000048115a7210 */ /* 0x001fe40007f1e0ff */
[C---:B------:R-:W-:Y:S02]  /*20c0*/  LOP3.LUT R74, R64.reuse, 0x12, RZ, 0xfc, !PT ;  /* 0x00000012404a7812 */ /* 0x040fe400078efcff */
[----:B------:R-:W-:Y:S02]  /*20d0*/  LOP3.LUT R76, R64, 0x14, RZ, 0xfc, !PT ;  /* 0x00000014404c7812 */ /* 0x000fe400078efcff */
[----:B------:R-:W-:Y:S02]  /*20e0*/  PRMT R122, RZ, 0x7610, R122 ;  /* 0x00007610ff7a7816 */ /* 0x000fe4000000007a */
[----:B------:R-:W-:-:S02]  /*20f0*/  PRMT R118, RZ, 0x7610, R118 ;  /* 0x00007610ff767816 */ /* 0x000fc40000000076 */
[----:B------:R-:W-:Y:S02]  /*2100*/  LEA.HI.X.SX32 R91, R17, R61, 0x1, P0 ;  /* 0x0000003d115b7211 */ /* 0x000fe400000f0eff */
[----:B------:R-:W-:Y:S01]  /*2110*/  ISETP.GE.AND P3, PT, R74, UR9, PT ;  /* 0x000000094a007c0c */ /* 0x000fe2000bf66270 */
[----:B------:R0:W4:Y:S01]  /*2120*/  @!P1 LDG.E.U8 R122, desc[UR10][R92.64] ;  /* 0x0000000a5c7a9981 */ /* 0x000122000c1e1100 */
[----:B------:R-:W-:Y:S02]  /*2130*/  ISETP.GE.AND P4, PT, R76, UR9, PT ;  /* 0x000000094c007c0c */ /* 0x000fe4000bf86270 */
[C---:B------:R-:W-:Y:S01]  /*2140*/  LOP3.LUT R74, R64.reuse, 0x16, RZ, 0xfc, !PT ;  /* 0x00000016404a7812 */ /* 0x040fe200078efcff */
[----:B------:R1:W4:Y:S01]  /*2150*/  @!P2 LDG.E.U8 R118, desc[UR10][R90.64] ;  /* 0x0000000a5a76a981 */ /* 0x000322000c1e1100 */
[----:B------:R-:W-:Y:S02]  /*2160*/  LOP3.LUT R76, R64, 0x18, RZ, 0xfc, !PT ;  /* 0x00000018404c7812 */ /* 0x000fe400078efcff */
[----:B------:R-:W-:-:S02]  /*2170*/  ISETP.GE.AND P2, PT, R74, UR9, PT ;  /* 0x000000094a007c0c */ /* 0x000fc4000bf46270 */
[-C--:B0-----:R-:W-:Y:S02]  /*2180*/  IADD3 R92, P6, R18, R72.reuse, RZ ;  /* 0x00000048125c7210 */ /* 0x081fe40007fde0ff */
[----:B------:R-:W-:Y:S02]  /*2190*/  ISETP.GE.AND P1, PT, R76, UR9, PT ;  /* 0x000000094c007c0c */ /* 0x000fe4000bf26270 */
[----:B-1----:R-:W-:Y:S02]  /*21a0*/  IADD3 R90, P5, R19, R72, RZ ;  /* 0x00000048135a7210 */ /* 0x002fe40007fbe0ff */
[----:B------:R-:W-:Y:S02]  /*21b0*/  PRMT R74, RZ, 0x7610, R74 ;  /* 0x00007610ff4a7816 */ /* 0x000fe4000000004a */
[----:B------:R-:W-:Y:S02]  /*21c0*/  PRMT R76, RZ, 0x7610, R76 ;  /* 0x00007610ff4c7816 */ /* 0x000fe4000000004c */
[----:B------:R-:W-:-:S02]  /*21d0*/  LOP3.LUT R78, R64, 0x1a, RZ, 0xfc, !PT ;  /* 0x0000001a404e7812 */ /* 0x000fc400078efcff */
[-C--:B------:R-:W-:Y:S02]  /*21e0*/  LEA.HI.X.SX32 R93, R18, R61.reuse, 0x1, P6 ;  /* 0x0000003d125d7211 */ /* 0x080fe400030f0eff */
[-C--:B------:R-:W-:Y:S02]  /*21f0*/  LEA.HI.X.SX32 R91, R19, R61.reuse, 0x1, P5 ;  /* 0x0000003d135b7211 */ /* 0x080fe400028f0eff */
[----:B------:R-:W-:Y:S01]  /*2200*/  IADD3 R94, P6, R20, R72, RZ ;  /* 0x00000048145e7210 */ /* 0x000fe20007fde0ff */
[----:B------:R-:W4:Y:S01]  /*2210*/  @!P3 LDG.E.U8 R74, desc[UR10][R92.64] ;  /* 0x0000000a5c4ab981 */ /* 0x000f22000c1e1100 */
[----:B------:R-:W-:Y:S02]  /*2220*/  ISETP.GE.AND P0, PT, R78, UR9, PT ;  /* 0x000000094e007c0c */ /* 0x000fe4000bf06270 */
[----:B------:R-:W-:Y:S01]  /*2230*/  PRMT R78, RZ, 0x7610, R78 ;  /* 0x00007610ff4e7816 */ /* 0x000fe2000000004e */
[----:B------:R0:W4:Y:S01]  /*2240*/  @!P4 LDG.E.U8 R76, desc[UR10][R90.64] ;  /* 0x0000000a5a4cc981 */ /* 0x000122000c1e1100 */
[----:B------:R-:W-:-:S02]  /*2250*/  LEA.HI.X.SX32 R95, R20, R61, 0x1, P6 ;  /* 0x0000003d145f7211 */ /* 0x000fc400030f0eff */
[----:B------:R-:W-:Y:S02]  /*2260*/  PRMT R80, RZ, 0x7610, R80 ;  /* 0x00007610ff507816 */ /* 0x000fe40000000050 */
[----:B------:R-:W-:Y:S01]  /*2270*/  LOP3.LUT R82, R64, 0x1c, RZ, 0xfc, !PT ;  /* 0x0000001c40527812 */ /* 0x000fe200078efcff */
[----:B------:R1:W4:Y:S01]  /*2280*/  @!P2 LDG.E.U8 R78, desc[UR10][R94.64] ;  /* 0x0000000a5e4ea981 */ /* 0x000322000c1e1100 */
[CC--:B0-----:R-:W-:Y:S02]  /*2290*/  IADD3 R90, P3, R21.reuse, R72.reuse, RZ ;  /* 0x00000048155a7210 */ /* 0x0c1fe40007f7e0ff */
[----:B------:R-:W-:Y:S02]  /*22a0*/  IADD3 R92, P2, R22, R72, RZ ;  /* 0x00000048165c7210 */ /* 0x000fe40007f5e0ff */
[----:B------:R-:W-:Y:S02]  /*22b0*/  LEA.HI.X.SX32 R91, R21, R61, 0x1, P3 ;  /* 0x0000003d155b7211 */ /* 0x000fe400018f0eff */
[----:B------:R-:W-:-:S02]  /*22c0*/  ISETP.GE.AND P3, PT, R82, UR9, PT ;  /* 0x0000000952007c0c */ /* 0x000fc4000bf66270 */
[-C--:B------:R-:W-:Y:S01]  /*22d0*/  LEA.HI.X.SX32 R93, R22, R61.reuse, 0x1, P2 ;  /* 0x0000003d165d7211 */ /* 0x080fe200010f0eff */
[----:B------:R0:W4:Y:S01]  /*22e0*/  @!P1 LDG.E.U8 R80, desc[UR10][R90.64] ;  /* 0x0000000a5a509981 */ /* 0x000122000c1e1100 */
[----:B------:R-:W-:Y:S02]  /*22f0*/  PRMT R82, RZ, 0x7610, R82 ;  /* 0x00007610ff527816 */ /* 0x000fe40000000052 */
[C---:B-1----:R-:W-:Y:S02]  /*2300*/  IADD3 R94, P1, R23.reuse, R72, RZ ;  /* 0x00000048175e7210 */ /* 0x042fe40007f3e0ff */
[----:B------:R-:W-:Y:S02]  /*2310*/  ISETP.GE.AND P2, PT, R62, UR9, PT ;  /* 0x000000093e007c0c */ /* 0x000fe4000bf46270 */
[----:B------:R-:W-:Y:S01]  /*2320*/  LOP3.LUT R86, R0, 0x1f, RZ, 0xc0, !PT ;  /* 0x0000001f00567812 */ /* 0x000fe200078ec0ff */
[----:B------:R1:W4:Y:S01]  /*2330*/  @!P0 LDG.E.U8 R82, desc[UR10][R92.64] ;  /* 0x0000000a5c528981 */ /* 0x000322000c1e1100 */
[----:B------:R-:W-:-:S02]  /*2340*/  LEA.HI.X.SX32 R95, R23, R61, 0x1, P1 ;  /* 0x0000003d175f7211 */ /* 0x000fc400008f0eff */
[C---:B0-----:R-:W-:Y:S02]  /*2350*/  IADD3 R90, P1, R9.reuse, R72, RZ ;  /* 0x00000048095a7210 */ /* 0x041fe40007f3e0ff */
[----:B------:R-:W-:Y:S02]  /*2360*/  ISETP.GE.AND P0, PT, R86, UR9, PT ;  /* 0x0000000956007c0c */ /* 0x000fe4000bf06270 */
[----:B------:R-:W-:Y:S02]  /*2370*/  PRMT R84, RZ, 0x7610, R84 ;  /* 0x00007610ff547816 */ /* 0x000fe40000000054 */
[----:B------:R-:W-:Y:S02]  /*2380*/  PRMT R86, RZ, 0x7610, R86 ;  /* 0x00007610ff567816 */ /* 0x000fe40000000056 */
[----:B------:R-:W-:Y:S02]  /*2390*/  LEA.HI.X.SX32 R91, R9, R61, 0x1, P1 ;  /* 0x0000003d095b7211 */ /* 0x000fe400008f0eff */
[----:B------:R0:W4:Y:S01]  /*23a0*/  @!P3 LDG.E.U8 R84, desc[UR10][R94.64] ;  /* 0x0000000a5e54b981 */ /* 0x000122000c1e1100 */
[----:B------:R-:W-:-:S03]  /*23b0*/  IADD3 RZ, P1, R58, R121, RZ ;  /* 0x000000793aff7210 */ /* 0x000fc60007f3e0ff */
[----:B------:R0:W4:Y:S01]  /*23c0*/  @!P2 LDG.E.U8 R86, desc[UR10][R90.64] ;  /* 0x0000000a5a56a981 */ /* 0x000122000c1e1100 */
[----:B------:R-:W-:Y:S01]  /*23d0*/  BAR.SYNC.DEFER_BLOCKING 0x0 ;  /* 0x0000000000007b1d */ /* 0x000fe20000010000 */
[----:B-1----:R-:W-:Y:S01]  /*23e0*/  IMAD.X R93, R4, 0x1, R67, P1 ;  /* 0x00000001045d7824 */ /* 0x002fe200008e0643 */
[----:B------:R-:W-:-:S05]  /*23f0*/  IADD3 RZ, P1, R58, R117, RZ ;  /* 0x000000753aff7210 */ /* 0x000fca0007f3e0ff */
[----:B0-----:R-:W-:Y:S01]  /*2400*/  IMAD.X R95, R4, 0x1, R69, P1 ;  /* 0x00000001045f7824 */ /* 0x001fe200008e0645 */
[C---:B------:R-:W-:Y:S01]  /*2410*/  IADD3 RZ, P1, R58.reuse, R113, RZ ;  /* 0x000000713aff7210 */ /* 0x040fe20007f3e0ff */
[----:B------:R-:W-:Y:S01]  /*2420*/  IMAD.IADD R92, R58, 0x1, R121 ;  /* 0x000000013a5c7824 */ /* 0x000fe200078e0279 */
[----:B------:R-:W-:-:S03]  /*2430*/  PRMT R88, RZ, 0x7610, R88 ;  /* 0x00007610ff587816 */ /* 0x000fc60000000058 */
[----:B------:R-:W-:Y:S01]  /*2440*/  IMAD.X R91, R4, 0x1, R71, P1 ;  /* 0x00000001045b7824 */ /* 0x000fe200008e0647 */
[C---:B------:R-:W-:Y:S01]  /*2450*/  IADD3 RZ, P1, R58.reuse, R109, RZ ;  /* 0x0000006d3aff7210 */ /* 0x040fe20007f3e0ff */
[C---:B------:R-:W-:Y:S01]  /*2460*/  IMAD.IADD R94, R58.reuse, 0x1, R117 ;  /* 0x000000013a5e7824 */ /* 0x040fe200078e0275 */
[----:B------:R-:W-:Y:S01]  /*2470*/  PRMT R96, RZ, 0x7610, R96 ;  /* 0x00007610ff607816 */ /* 0x000fe20000000060 */
[----:B------:R-:W-:Y:S01]  /*2480*/  IMAD.IADD R90, R58, 0x1, R113 ;  /* 0x000000013a5a7824 */ /* 0x000fe200078e0271 */
[----:B------:R-:W-:Y:S01]  /*2490*/  PRMT R98, RZ, 0x7610, R98 ;  /* 0x00007610ff627816 */ /* 0x000fe20000000062 */
[----:B------:R0:W4:Y:S04]  /*24a0*/  @!P0 LDG.E.U8 R88, desc[UR10][R92.64] ;  /* 0x0000000a5c588981 */ /* 0x000128000c1e1100 */
[----:B------:R1:W4:Y:S01]  /*24b0*/  @!P0 LDG.E.U8 R96, desc[UR10][R94.64] ;  /* 0x0000000a5e608981 */ /* 0x000322000c1e1100 */
[----:B------:R-:W-:-:S03]  /*24c0*/  PRMT R100, RZ, 0x7610, R100 ;  /* 0x00007610ff647816 */ /* 0x000fc60000000064 */
[----:B------:R1:W4:Y:S01]  /*24d0*/  @!P0 LDG.E.U8 R98, desc[UR10][R90.64] ;  /* 0x0000000a5a628981 */ /* 0x000322000c1e1100 */
[----:B0-----:R-:W-:Y:S01]  /*24e0*/  IMAD.X R93, R4, 0x1, R73, P1 ;  /* 0x00000001045d7824 */ /* 0x001fe200008e0649 */
[----:B------:R-:W-:-:S05]  /*24f0*/  IADD3 RZ, P1, R58, R105, RZ ;  /* 0x000000693aff7210 */ /* 0x000fca0007f3e0ff */
[----:B-1----:R-:W-:Y:S01]  /*2500*/  IMAD.X R95, R4, 0x1, R70, P1 ;  /* 0x00000001045f7824 */ /* 0x002fe200008e0646 */
[C---:B------:R-:W-:Y:S01]  /*2510*/  IADD3 RZ, P1, R58.reuse, R101, RZ ;  /* 0x000000653aff7210 */ /* 0x040fe20007f3e0ff */
[----:B------:R-:W-:-:S04]  /*2520*/  IMAD.IADD R92, R58, 0x1, R109 ;  /* 0x000000013a5c7824 */ /* 0x000fc800078e026d */
[----:B------:R-:W-:Y:S01]  /*2530*/  IMAD.X R91, R4, 0x1, R66, P1 ;  /* 0x00000001045b7824 */ /* 0x000fe200008e0642 */
[C---:B------:R-:W-:Y:S01]  /*2540*/  IADD3 RZ, P1, R58.reuse, R97, RZ ;  /* 0x000000613aff7210 */ /* 0x040fe20007f3e0ff */
[----:B------:R0:W4:Y:S01]  /*2550*/  @!P0 LDG.E.U8 R100, desc[UR10][R92.64] ;  /* 0x0000000a5c648981 */ /* 0x000122000c1e1100 */
[----:B------:R-:W-:Y:S01]  /*2560*/  PRMT R102, RZ, 0x7610, R102 ;  /* 0x00007610ff667816 */ /* 0x000fe20000000066 */
[C---:B------:R-:W-:Y:S01]  /*2570*/  IMAD.IADD R94, R58.reuse, 0x1, R105 ;  /* 0x000000013a5e7824 */ /* 0x040fe200078e0269 */
[----:B------:R-:W-:Y:S01]  /*2580*/  PRMT R104, RZ, 0x7610, R104 ;  /* 0x00007610ff687816 */ /* 0x000fe20000000068 */
[----:B------:R-:W-:-:S03]  /*2590*/  IMAD.IADD R90, R58, 0x1, R101 ;  /* 0x000000013a5a7824 */ /* 0x000fc600078e0265 */
[----:B------:R1:W4:Y:S01]  /*25a0*/  @!P0 LDG.E.U8 R102, desc[UR10][R94.64] ;  /* 0x0000000a5e668981 */ /* 0x000322000c1e1100 */
[----:B0-----:R-:W-:Y:S01]  /*25b0*/  IMAD.X R93, R4, 0x1, R123, P1 ;  /* 0x00000001045d7824 */ /* 0x001fe200008e067b */
[----:B------:R-:W-:Y:S02]  /*25c0*/  IADD3 RZ, P1, R58, R87, RZ ;  /* 0x000000573aff7210 */ /* 0x000fe40007f3e0ff */
[----:B------:R0:W4:Y:S03]  /*25d0*/  @!P0 LDG.E.U8 R104, desc[UR10][R90.64] ;  /* 0x0000000a5a688981 */ /* 0x000126000c1e1100 */
[----:B-1----:R-:W-:Y:S01]  /*25e0*/  IMAD.X R95, R4, 0x1, R119, P1 ;  /* 0x00000001045f7824 */ /* 0x002fe200008e0677 */
[C---:B------:R-:W-:Y:S01]  /*25f0*/  IADD3 RZ, P1, R58.reuse, R85, RZ ;  /* 0x000000553aff7210 */ /* 0x040fe20007f3e0ff */
[----:B------:R-:W-:Y:S01]  /*2600*/  IMAD.IADD R92, R58, 0x1, R97 ;  /* 0x000000013a5c7824 */ /* 0x000fe200078e0261 */
[----:B------:R-:W-:-:S03]  /*2610*/  PRMT R106, RZ, 0x7610, R106 ;  /* 0x00007610ff6a7816 */ /* 0x000fc6000000006a */
[----:B0-----:R-:W-:Y:S01]  /*2620*/  IMAD.X R91, R4, 0x1, R115, P1 ;  /* 0x00000001045b7824 */ /* 0x001fe200008e0673 */
[C---:B------:R-:W-:Y:S01]  /*2630*/  IADD3 RZ, P1, R58.reuse, R83, RZ ;  /* 0x000000533aff7210 */ /* 0x040fe20007f3e0ff */
[C---:B------:R-:W-:Y:S01]  /*2640*/  IMAD.IADD R94, R58.reuse, 0x1, R87 ;  /* 0x000000013a5e7824 */ /* 0x040fe200078e0257 */
[----:B------:R0:W4:Y:S01]  /*2650*/  @!P0 LDG.E.U8 R106, desc[UR10][R92.64] ;  /* 0x0000000a5c6a8981 */ /* 0x000122000c1e1100 */
[----:B------:R-:W-:Y:S02]  /*2660*/  IMAD.IADD R90, R58, 0x1, R85 ;  /* 0x000000013a5a7824 */ /* 0x000fe400078e0255 */
[----:B0-----:R-:W-:Y:S01]  /*2670*/  IMAD.X R93, R4, 0x1, R111, P1 ;  /* 0x00000001045d7824 */ /* 0x001fe200008e066f */
[C---:B------:R-:W-:Y:S01]  /*2680*/  IADD3 RZ, P1, R58.reuse, R81, RZ ;  /* 0x000000513aff7210 */ /* 0x040fe20007f3e0ff */
[----:B------:R-:W-:Y:S01]  /*2690*/  IMAD.IADD R92, R58, 0x1, R83 ;  /* 0x000000013a5c7824 */ /* 0x000fe200078e0253 */
[----:B--2---:R0:W-:Y:S02]  /*26a0*/  STS.U8 [R7+UR8], R108 ;  /* 0x0000006c07007988 */ /* 0x0041e40008000008 */
[----:B0-----:R-:W-:-:S02]  /*26b0*/  PRMT R108, RZ, 0x7610, R108 ;  /* 0x00007610ff6c7816 */ /* 0x001fc4000000006c */
[----:B---3--:R0:W-:Y:S04]  /*26c0*/  STS.U8 [R7+UR8+0x2], R110 ;  /* 0x0000026e07007988 */ /* 0x0081e80008000008 */
[----:B------:R1:W2:Y:S01]  /*26d0*/  @!P0 LDG.E.U8 R108, desc[UR10][R94.64] ;  /* 0x0000000a5e6c8981 */ /* 0x0002a2000c1e1100 */
[----:B0-----:R-:W-:Y:S01]  /*26e0*/  PRMT R110, RZ, 0x7610, R110 ;  /* 0x00007610ff6e7816 */ /* 0x001fe2000000006e */
[----:B-1----:R-:W-:Y:S01]  /*26f0*/  IMAD.X R95, R4, 0x1, R107, P1 ;  /* 0x00000001045f7824 */ /* 0x002fe200008e066b */
[C---:B------:R-:W-:Y:S01]  /*2700*/  IADD3 RZ, P1, R58.reuse, R79, RZ ;  /* 0x0000004f3aff7210 */ /* 0x040fe20007f3e0ff */
[----:B-----5:R0:W-:Y:S01]  /*2710*/  STS.U8 [R7+UR8+0x4], R112 ;  /* 0x0000047007007988 */ /* 0x0201e20008000008 */
[----:B------:R-:W-:-:S03]  /*2720*/  IMAD.IADD R94, R58, 0x1, R81 ;  /* 0x000000013a5e7824 */ /* 0x000fc600078e0251 */
[----:B------:R1:W3:Y:S04]  /*2730*/  @!P0 LDG.E.U8 R110, desc[UR10][R90.64] ;  /* 0x0000000a5a6e8981 */ /* 0x0002e8000c1e1100 */
[----:B------:R5:W-:Y:S01]  /*2740*/  STS.U8 [R7+UR8+0x6], R114 ;  /* 0x0000067207007988 */ /* 0x000be20008000008 */
[----:B0-----:R-:W-:Y:S01]  /*2750*/  PRMT R112, RZ, 0x7610, R112 ;  /* 0x00007610ff707816 */ /* 0x001fe20000000070 */
[----:B-1----:R-:W-:Y:S01]  /*2760*/  IMAD.X R91, R4, 0x1, R103, P1 ;  /* 0x00000001045b7824 */ /* 0x002fe200008e0667 */
[----:B------:R-:W-:-:S04]  /*2770*/  IADD3 RZ, P1, R58, R77, RZ ;  /* 0x0000004d3aff7210 */ /* 0x000fc80007f3e0ff */
[----:B------:R0:W2:Y:S01]  /*2780*/  @!P0 LDG.E.U8 R112, desc[UR10][R92.64] ;  /* 0x0000000a5c708981 */ /* 0x0000a2000c1e1100 */
[----:B-----5:R-:W-:-:S03]  /*2790*/  PRMT R114, RZ, 0x7610, R114 ;  /* 0x00007610ff727816 */ /* 0x020fc60000000072 */
[----:B------:R1:W-:Y:S01]  /*27a0*/  STS.U8 [R7+UR8+0x8], R116 ;  /* 0x0000087407007988 */ /* 0x0003e20008000008 */
[----:B------:R-:W-:-:S03]  /*27b0*/  IMAD.IADD R90, R58, 0x1, R79 ;  /* 0x000000013a5a7824 */ /* 0x000fc600078e024f */
[----:B------:R5:W2:Y:S01]  /*27c0*/  @!P0 LDG.E.U8 R114, desc[UR10][R94.64] ;  /* 0x0000000a5e728981 */ /* 0x000aa2000c1e1100 */
[----:B0-----:R-:W-:Y:S01]  /*27d0*/  IMAD.X R93, R4, 0x1, R99, P1 ;  /* 0x00000001045d7824 */ /* 0x001fe200008e0663 */
[----:B-1----:R-:W-:Y:S02]  /*27e0*/  PRMT R116, RZ, 0x7610, R116 ;  /* 0x00007610ff747816 */ /* 0x002fe40000000074 */
[----:B-----5:R-:W-:-:S04]  /*27f0*/  IADD3 R94, P1, R58, R125, RZ ;  /* 0x0000007d3a5e7210 */ /* 0x020fc80007f3e0ff */
[----:B------:R0:W5:Y:S01]  /*2800*/  @!P0 LDG.E.U8 R116, desc[UR10][R90.64] ;  /* 0x0000000a5a748981 */ /* 0x000162000c1e1100 */
[----:B------:R-:W-:-:S03]  /*2810*/  IMAD.X R95, R4, 0x1, R65, P1 ;  /* 0x00000001045f7824 */ /* 0x000fc600008e0641 */
[----:B----4-:R1:W-:Y:S01]  /*2820*/  STS.U8 [R7+UR8+0xc], R124 ;  /* 0x00000c7c07007988 */ /* 0x0103e20008000008 */
[C---:B------:R-:W-:Y:S01]  /*2830*/  IMAD.IADD R92, R58.reuse, 0x1, R77 ;  /* 0x000000013a5c7824 */ /* 0x040fe200078e024d */
[----:B0-----:R-:W-:Y:S02]  /*2840*/  IADD3 R90, P1, R58, R68, RZ ;  /* 0x000000443a5a7210 */ /* 0x001fe40007f3e0ff */
[----:B------:R0:W-:Y:S01]  /*2850*/  STS.U8 [R7+UR8+0xa], R120 ;  /* 0x00000a7807007988 */ /* 0x0001e20008000008 */
[----:B-1----:R-:W-:Y:S02]  /*2860*/  PRMT R124, RZ, 0x7610, R124 ;  /* 0x00007610ff7c7816 */ /* 0x002fe4000000007c */
[----:B------:R-:W-:Y:S01]  /*2870*/  IMAD.X R91, R4, 0x1, R63, P1 ;  /* 0x00000001045b7824 */ /* 0x000fe200008e063f */
[----:B------:R-:W-:-:S03]  /*2880*/  IADD3 RZ, P1, R58, R5, RZ ;  /* 0x000000053aff7210 */ /* 0x000fc60007f3e0ff */
[----:B------:R1:W4:Y:S01]  /*2890*/  @!P0 LDG.E.U8 R124, desc[UR10][R94.64] ;  /* 0x0000000a5e7c8981 */ /* 0x000322000c1e1100 */
[----:B0-----:R-:W-:-:S06]  /*28a0*/  PRMT R120, RZ, 0x7610, R120 ;  /* 0x00007610ff787816 */ /* 0x001fcc0000000078 */
[----:B------:R0:W5:Y:S01]  /*28b0*/  @!P0 LDG.E.U8 R120, desc[UR10][R92.64] ;  /* 0x0000000a5c788981 */ /* 0x000162000c1e1100 */
[----:B-1----:R-:W-:Y:S02]  /*28c0*/  PRMT R94, RZ, 0x7610, R94 ;  /* 0x00007610ff5e7816 */ /* 0x002fe4000000005e */
[----:B------:R-:W-:-:S04]  /*28d0*/  PRMT R95, RZ, 0x7610, R95 ;  /* 0x00007610ff5f7816 */ /* 0x000fc8000000005f */
[----:B------:R-:W4:Y:S01]  /*28e0*/  @!P0 LDG.E.U8 R94, desc[UR10][R90.64] ;  /* 0x0000000a5a5e8981 */ /* 0x000f22000c1e1100 */
[----:B0-----:R-:W-:Y:S02]  /*28f0*/  IMAD.IADD R92, R58, 0x1, R5 ;  /* 0x000000013a5c7824 */ /* 0x001fe400078e0205 */
[----:B------:R-:W-:-:S05]  /*2900*/  IMAD.X R93, R4, 0x1, R89, P1 ;  /* 0x00000001045d7824 */ /* 0x000fca00008e0659 */
[----:B------:R-:W4:Y:S04]  /*2910*/  @!P0 LDG.E.U8 R95, desc[UR10][R92.64] ;  /* 0x0000000a5c5f8981 */ /* 0x000f28000c1e1100 */
[----:B------:R0:W-:Y:S04]  /*2920*/  STS.U8 [R7+UR8+0xe], R122 ;  /* 0x00000e7a07007988 */ /* 0x0001e80008000008 */
[----:B------:R0:W-:Y:S04]  /*2930*/  STS.U8 [R3+UR8], R118 ;  /* 0x0000007603007988 */ /* 0x0001e80008000008 */
[----:B------:R0:W-:Y:S04]  /*2940*/  STS.U8 [R3+UR8+0x2], R74 ;  /* 0x0000024a03007988 */ /* 0x0001e80008000008 */
        /* <DEDUP_REMOVED lines=9> */
[----:B------:R0:W-:Y:S01]  /*29e0*/  STS.U8 [R57+UR8+0xc00], R106 ;  /* 0x000c006a39007988 */ /* 0x0001e20008000008 */
[----:B------:R-:W-:Y:S01]  /*29f0*/  UMOV UR5, 0xc0000010 ;  /* 0xc000001000057882 */ /* 0x000fe20000000000 */
[----:B------:R-:W-:-:S02]  /*2a00*/  UMOV UR7, 0xc0000010 ;  /* 0xc000001000077882 */ /* 0x000fc40000000000 */
[----:B---3--:R0:W-:Y:S04]  /*2a10*/  STS.U8 [R57+UR8+0xd00], R110 ;  /* 0x000d006e39007988 */ /* 0x0081e80008000008 */
[----:B--2---:R0:W-:Y:S04]  /*2a20*/  STS.U8 [R57+UR8+0xe00], R114 ;  /* 0x000e007239007988 */ /* 0x0041e80008000008 */
[----:B-----5:R0:W-:Y:S04]  /*2a30*/  STS.U8 [R57+UR8+0xf00], R120 ;  /* 0x000f007839007988 */ /* 0x0201e80008000008 */
[----:B----4-:R0:W-:Y:S04]  /*2a40*/  STS.U8 [R57+UR8+0x800], R94 ;  /* 0x0008005e39007988 */ /* 0x0101e80008000008 */
        /* <DEDUP_REMOVED lines=8> */
[----:B------:R1:W-:Y:S06]  /*2ad0*/  MEMBAR.ALL.CTA ;  /* 0x0000000000007992 */ /* 0x0003ec0000008000 */
[----:B-1----:R-:W1:Y:S02]  /*2ae0*/  FENCE.VIEW.ASYNC.S ;  /* 0x00000000000073c6 */ /* 0x002e640000000000 */
[----:B-1----:R-:W-:Y:S06]  /*2af0*/  BAR.SYNC.DEFER_BLOCKING 0x0 ;  /* 0x0000000000007b1d */ /* 0x002fec0000010000 */
[----:B------:R-:W-:-:S06]  /*2b00*/  WARPGROUP.ARRIVE ;  /* 0x00000000000079c5 */ /* 0x000fcc0000000000 */
[----:B------:R-:W-:Y:S01]  /*2b10*/  QGMMA.64x64x32.F32.E4M3.E4M3 R24, gdesc[UR4], R24, gsb0 ;  /* 0x00e00000041879f3 */ /* 0x000fe20008000818 */
[----:B------:R-:W-:Y:S02]  /*2b20*/  USHF.R.S32.HI UR5, URZ, 0x1f, UR12 ;  /* 0x0000001f3f057899 */ /* 0x000fe4000801140c */
[----:B------:R-:W-:Y:S01]  /*2b30*/  IADD3 R81, P4, R81, UR12, RZ ;  /* 0x0000000c51517c10 */ /* 0x000fe2000ff9e0ff */
[----:B------:R-:W-:-:S03]  /*2b40*/  VIADD R59, R59, 0xffffffff ;  /* 0xffffffff3b3b7836 */ /* 0x000fc60000000000 */
[----:B------:R-:W-:Y:S02]  /*2b50*/  IADD3.X R107, R107, UR5, RZ, P4, !PT ;  /* 0x000000056b6b7c10 */ /* 0x000fe4000a7fe4ff */
[----:B------:R-:W-:Y:S02]  /*2b60*/  IADD3 R109, P4, R109, UR12, RZ ;  /* 0x0000000c6d6d7c10 */ /* 0x000fe4000ff9e0ff */
[----:B------:R-:W-:Y:S02]  /*2b70*/  IADD3 R5, P1, R5, UR12, RZ ;  /* 0x0000000c05057c10 */ /* 0x000fe4000ff3e0ff */
[----:B------:R-:W-:Y:S02]  /*2b80*/  IADD3 R77, P2, R77, UR12, RZ ;  /* 0x0000000c4d4d7c10 */ /* 0x000fe4000ff5e0ff */
[----:B------:R-:W-:Y:S02]  /*2b90*/  IADD3.X R73, R73, UR5, RZ, P4, !PT ;  /* 0x0000000549497c10 */ /* 0x000fe4000a7fe4ff */
[----:B------:R-:W-:-:S02]  /*2ba0*/  ISETP.NE.U32.AND P4, PT, R59, RZ, PT ;  /* 0x000000ff3b00720c */ /* 0x000fc40003f85070 */
[----:B------:R-:W-:Y:S02]  /*2bb0*/  IADD3 R79, P3, R79, UR12, RZ ;  /* 0x0000000c4f4f7c10 */ /* 0x000fe4000ff7e0ff */
[----:B------:R-:W-:Y:S02]  /*2bc0*/  IADD3.X R89, R89, UR5, RZ, P1, !PT ;  /* 0x0000000559597c10 */ /* 0x000fe40008ffe4ff */
[----:B------:R-:W-:Y:S02]  /*2bd0*/  IADD3.X R99, R99, UR5, RZ, P2, !PT ;  /* 0x0000000563637c10 */ /* 0x000fe400097fe4ff */
[----:B------:R-:W-:Y:S02]  /*2be0*/  IADD3 R83, P5, R83, UR12, RZ ;  /* 0x0000000c53537c10 */ /* 0x000fe4000ffbe0ff */
[----:B------:R-:W-:Y:S02]  /*2bf0*/  IADD3 R85, P6, R85, UR12, RZ ;  /* 0x0000000c55557c10 */ /* 0x000fe4000ffde0ff */
[----:B------:R-:W-:-:S02]  /*2c00*/  IADD3 R87, P0, R87, UR12, RZ ;  /* 0x0000000c57577c10 */ /* 0x000fc4000ff1e0ff */
[----:B------:R-:W-:Y:S02]  /*2c10*/  IADD3 R97, P1, R97, UR12, RZ ;  /* 0x0000000c61617c10 */ /* 0x000fe4000ff3e0ff */
[----:B------:R-:W-:Y:S02]  /*2c20*/  IADD3 R101, P2, R101, UR12, RZ ;  /* 0x0000000c65657c10 */ /* 0x000fe4000ff5e0ff */
[----:B------:R-:W-:Y:S02]  /*2c30*/  IADD3.X R103, R103, UR5, RZ, P3, !PT ;  /* 0x0000000567677c10 */ /* 0x000fe40009ffe4ff */
[----:B------:R-:W-:Y:S02]  /*2c40*/  IADD3 R105, P3, R105, UR12, RZ ;  /* 0x0000000c69697c10 */ /* 0x000fe4000ff7e0ff */
[----:B------:R-:W-:Y:S02]  /*2c50*/  IADD3.X R111, R111, UR5, RZ, P5, !PT ;  /* 0x000000056f6f7c10 */ /* 0x000fe4000affe4ff */
[----:B------:R-:W-:-:S02]  /*2c60*/  IADD3.X R115, R115, UR5, RZ, P6, !PT ;  /* 0x0000000573737c10 */ /* 0x000fc4000b7fe4ff */
[----:B------:R-:W-:Y:S02]  /*2c70*/  IADD3.X R119, R119, UR5, RZ, P0, !PT ;  /* 0x0000000577777c10 */ /* 0x000fe400087fe4ff */
[----:B------:R-:W-:Y:S02]  /*2c80*/  IADD3.X R123, R123, UR5, RZ, P1, !PT ;  /* 0x000000057b7b7c10 */ /* 0x000fe40008ffe4ff */
[----:B------:R-:W-:Y:S02]  /*2c90*/  IADD3.X R66, R66, UR5, RZ, P2, !PT ;  /* 0x0000000542427c10 */ /* 0x000fe400097fe4ff */
[----:B------:R-:W-:Y:S02]  /*2ca0*/  IADD3 R113, P5, R113, UR12, RZ ;  /* 0x0000000c71717c10 */ /* 0x000fe4000ffbe0ff */
[----:B------:R-:W-:Y:S02]  /*2cb0*/  IADD3 R117, P6, R117, UR12, RZ ;  /* 0x0000000c75757c10 */ /* 0x000fe4000ffde0ff */
[----:B------:R-:W-:-:S02]  /*2cc0*/  IADD3 R121, P0, R121, UR12, RZ ;  /* 0x0000000c79797c10 */ /* 0x000fc4000ff1e0ff */
[----:B------:R-:W-:Y:S02]  /*2cd0*/  IADD3 R125, P1, R125, UR12, RZ ;  /* 0x0000000c7d7d7c10 */ /* 0x000fe4000ff3e0ff */
[----:B------:R-:W-:Y:S02]  /*2ce0*/  IADD3 R68, P2, R68, UR12, RZ ;  /* 0x0000000c44447c10 */ /* 0x000fe4000ff5e0ff */
[----:B------:R-:W-:Y:S01]  /*2cf0*/  IADD3.X R70, R70, UR5, RZ, P3, !PT ;  /* 0x0000000546467c10 */ /* 0x000fe20009ffe4ff */
[----:B------:R-:W-:Y:S01]  /*2d00*/  UIADD3 UR9, UR9, -0x20, URZ ;  /* 0xffffffe009097890 */ /* 0x000fe2000fffe03f */
[----:B------:R-:W-:Y:S02]  /*2d10*/  IADD3 R72, P3, R10, R72, RZ ;  /* 0x000000480a487210 */ /* 0x000fe40007f7e0ff */
[----:B------:R-:W-:Y:S02]  /*2d20*/  IADD3.X R71, R71, UR5, RZ, P5, !PT ;  /* 0x0000000547477c10 */ /* 0x000fe4000affe4ff */
[----:B------:R-:W-:-:S02]  /*2d30*/  IADD3.X R69, R69, UR5, RZ, P6, !PT ;  /* 0x0000000545457c10 */ /* 0x000fc4000b7fe4ff */
[----:B------:R-:W-:Y:S02]  /*2d40*/  IADD3.X R67, R67, UR5, RZ, P0, !PT ;  /* 0x0000000543437c10 */ /* 0x000fe400087fe4ff */
[----:B------:R-:W-:Y:S02]  /*2d50*/  IADD3.X R65, R65, UR5, RZ, P1, !PT ;  /* 0x0000000541417c10 */ /* 0x000fe40008ffe4ff */
[----:B------:R-:W-:Y:S02]  /*2d60*/  IADD3.X R63, R63, UR5, RZ, P2, !PT ;  /* 0x000000053f3f7c10 */ /* 0x000fe400097fe4ff */
[----:B------:R-:W-:Y:S01]  /*2d70*/  LEA.HI.X.SX32 R61, R10, R61, 0x1, P3 ;  /* 0x0000003d0a3d7211 */ /* 0x000fe200018f0eff */
[----:B------:R-:W-:Y:S02]  /*2d80*/  WARPGROUP.DEPBAR.LE gsb0, 0x0 ;  /* 0x00008000000079c5 */ /* 0x000fe40000010000 */
[----:B0-----:R-:W-:Y:S05]  /*2d90*/  @P4 BRA `(.L_x_1) ;  /* 0xfffffff0000c4947 */ /* 0x001fea000383ffff */
.L_x_0:
[C---:B------:R-:W-:Y:S01]  /*2da0*/  IMAD.SHL.U32 R3, R0.reuse, 0x200, RZ ;  /* 0x0000020000037824 */ /* 0x040fe200078e00ff */
[----:B------:R-:W-:Y:S01]  /*2db0*/  F2FP.SATFINITE.E4M3.F32.PACK_AB_MERGE_C R32, R33, R32, RZ ;  /* 0x000000202120723e */ /* 0x000fe200048070ff */
[C---:B------:R-:W-:Y:S01]  /*2dc0*/  IMAD.SHL.U32 R4, R0.reuse, 0x10, RZ ;  /* 0x0000001000047824 */ /* 0x040fe200078e00ff */
[----:B------:R-:W-:Y:S01]  /*2dd0*/  F2FP.SATFINITE.E4M3.F32.PACK_AB_MERGE_C R24, R25, R24, RZ ;  /* 0x000000181918723e */ /* 0x000fe200048070ff */
[C---:B------:R-:W-:Y:S01]  /*2de0*/  IMAD.SHL.U32 R7, R0.reuse, 0x40, RZ ;  /* 0x0000004000077824 */ /* 0x040fe200078e00ff */
[----:B------:R-:W-:Y:S01]  /*2df0*/  F2FP.SATFINITE.E4M3.F32.PACK_AB_MERGE_C R28, R29, R28, RZ ;  /* 0x0000001c1d1c723e */ /* 0x000fe200048070ff */
[----:B------:R-:W-:Y:S01]  /*2e00*/  IMAD.SHL.U32 R5, R0, 0x8, RZ ;  /* 0x0000000800057824 */ /* 0x000fe200078e00ff */
[----:B------:R-:W-:Y:S01]  /*2e10*/  LOP3.LUT R6, R3, 0x1000, RZ, 0xc0, !PT ;  /* 0x0000100003067812 */ /* 0x000fe200078ec0ff */
[----:B------:R-:W-:Y:S01]  /*2e20*/  BAR.SYNC.DEFER_BLOCKING 0x0 ;  /* 0x0000000000007b1d */ /* 0x000fe20000010000 */
[----:B------:R-:W-:Y:S02]  /*2e30*/  LOP3.LUT R3, R4, 0x70, RZ, 0xc0, !PT ;  /* 0x0000007004037812 */ /* 0x000fe400078ec0ff */
[----:B------:R-:W-:-:S02]  /*2e40*/  LOP3.LUT R61, R32, 0xffff, RZ, 0xc0, !PT ;  /* 0x0000ffff203d7812 */ /* 0x000fc400078ec0ff */
[----:B------:R-:W-:Y:S01]  /*2e50*/  F2FP.SATFINITE.E4M3.F32.PACK_AB_MERGE_C R26, R27, R26, RZ ;  /* 0x0000001a1b1a723e */ /* 0x000fe200048070ff */
[----:B------:R-:W-:Y:S01]  /*2e60*/  IMAD.IADD R27, R75, 0x1, R60 ;  /* 0x000000014b1b7824 */ /* 0x000fe200078e023c */
[----:B------:R-:W-:Y:S01]  /*2e70*/  LOP3.LUT R24, R24, 0xffff, RZ, 0xc0, !PT ;  /* 0x0000ffff18187812 */ /* 0x000fe200078ec0ff */
[----:B------:R-:W-:Y:S01]  /*2e80*/  ULDC.64 UR6, c[0x0][0x228] ;  /* 0x00008a0000067ab9 */ /* 0x000fe20000000a00 */
[----:B------:R-:W-:Y:S01]  /*2e90*/  LOP3.LUT R11, R28, 0xffff, RZ, 0xc0, !PT ;  /* 0x0000ffff1c0b7812 */ /* 0x000fe200078ec0ff */
[----:B------:R-:W-:Y:S01]  /*2ea0*/  ULDC UR4, c[0x0][0x244] ;  /* 0x0000910000047ab9 */ /* 0x000fe20000000800 */
[----:B------:R-:W-:Y:S02]  /*2eb0*/  F2FP.SATFINITE.E4M3.F32.PACK_AB_MERGE_C R30, R31, R30, RZ ;  /* 0x0000001e1f1e723e */ /* 0x000fe400048070ff */
[----:B------:R-:W-:Y:S02]  /*2ec0*/  F2FP.SATFINITE.E4M3.F32.PACK_AB_MERGE_C R34, R35, R34, RZ ;  /* 0x000000222322723e */ /* 0x000fe400048070ff */
[----:B------:R-:W-:-:S02]  /*2ed0*/  F2FP.SATFINITE.E4M3.F32.PACK_AB_MERGE_C R36, R37, R36, RZ ;  /* 0x000000242524723e */ /* 0x000fc400048070ff */
[----:B------:R-:W-:Y:S02]  /*2ee0*/  F2FP.SATFINITE.E4M3.F32.PACK_AB_MERGE_C R38, R39, R38, RZ ;  /* 0x000000262726723e */ /* 0x000fe400048070ff */
[----:B------:R-:W-:Y:S02]  /*2ef0*/  F2FP.SATFINITE.E4M3.F32.PACK_AB_MERGE_C R10, R41, R40, RZ ;  /* 0x00000028290a723e */ /* 0x000fe400048070ff */
[----:B------:R-:W-:Y:S02]  /*2f00*/  F2FP.SATFINITE.E4M3.F32.PACK_AB_MERGE_C R42, R43, R42, RZ ;  /* 0x0000002a2b2a723e */ /* 0x000fe400048070ff */
[----:B------:R-:W-:Y:S02]  /*2f10*/  F2FP.SATFINITE.E4M3.F32.PACK_AB_MERGE_C R44, R45, R44, RZ ;  /* 0x0000002c2d2c723e */ /* 0x000fe400048070ff */
[----:B------:R-:W-:Y:S02]  /*2f20*/  F2FP.SATFINITE.E4M3.F32.PACK_AB_MERGE_C R46, R47, R46, RZ ;  /* 0x0000002e2f2e723e */ /* 0x000fe400048070ff */
[----:B------:R-:W-:-:S02]  /*2f30*/  F2FP.SATFINITE.E4M3.F32.PACK_AB_MERGE_C R49, R49, R48, RZ ;  /* 0x000000303131723e */ /* 0x000fc400048070ff */
[----:B------:R-:W-:Y:S02]  /*2f40*/  F2FP.SATFINITE.E4M3.F32.PACK_AB_MERGE_C R50, R51, R50, RZ ;  /* 0x000000323332723e */ /* 0x000fe400048070ff */
[----:B------:R-:W-:Y:S02]  /*2f50*/  F2FP.SATFINITE.E4M3.F32.PACK_AB_MERGE_C R52, R53, R52, RZ ;  /* 0x000000343534723e */ /* 0x000fe400048070ff */
[----:B------:R-:W-:Y:S01]  /*2f60*/  IADD3 R6, R3, UR8, R6 ;  /* 0x0000000803067c10 */ /* 0x000fe2000fffe006 */
[C---:B------:R-:W-:Y:S01]  /*2f70*/  IMAD.IADD R3, R75.reuse, 0x1, R62 ;  /* 0x000000014b037824 */ /* 0x040fe200078e023e */
[C---:B------:R-:W-:Y:S02]  /*2f80*/  LOP3.LUT R41, R75.reuse, R64, RZ, 0xfc, !PT ;  /* 0x000000404b297212 */ /* 0x040fe400078efcff */
[C-C-:B------:R-:W-:Y:S02]  /*2f90*/  LOP3.LUT R18, R75.reuse, 0x3c, R64.reuse, 0xfe, !PT ;  /* 0x0000003c4b127812 */ /* 0x140fe400078efe40 */
[----:B------:R-:W-:-:S02]  /*2fa0*/  LOP3.LUT R20, R75, 0x3a, R64, 0xfe, !PT ;  /* 0x0000003a4b147812 */ /* 0x000fc400078efe40 */
[C-C-:B------:R-:W-:Y:S02]  /*2fb0*/  LOP3.LUT R40, R75.reuse, 0x38, R64.reuse, 0xfe, !PT ;  /* 0x000000384b287812 */ /* 0x140fe400078efe40 */
[C-C-:B------:R-:W-:Y:S02]  /*2fc0*/  LOP3.LUT R45, R75.reuse, 0x36, R64.reuse, 0xfe, !PT ;  /* 0x000000364b2d7812 */ /* 0x140fe400078efe40 */
[C-C-:B------:R-:W-:Y:S02]  /*2fd0*/  LOP3.LUT R43, R75.reuse, 0x34, R64.reuse, 0xfe, !PT ;  /* 0x000000344b2b7812 */ /* 0x140fe400078efe40 */
[C-C-:B------:R-:W-:Y:S02]  /*2fe0*/  LOP3.LUT R47, R75.reuse, 0x32, R64.reuse, 0xfe, !PT ;  /* 0x000000324b2f7812 */ /* 0x140fe400078efe40 */
        /* <DEDUP_REMOVED lines=20> */
[----:B------:R-:W-:Y:S02]  /*3130*/  LOP3.LUT R39, R75, 0x2, R64, 0xfe, !PT ;  /* 0x000000024b277812 */ /* 0x000fe400078efe40 */
[----:B------:R-:W-:Y:S02]  /*3140*/  LOP3.LUT R9, R7, 0x1000, RZ, 0xc0, !PT ;  /* 0x0000100007097812 */ /* 0x000fe400078ec0ff */
[----:B------:R-:W-:Y:S02]  /*3150*/  LEA.HI R75, R0, R75, RZ, 0x1a ;  /* 0x0000004b004b7211 */ /* 0x000fe400078fd0ff */
[----:B------:R-:W-:Y:S02]  /*3160*/  LOP3.LUT R5, R5, 0x380, RZ, 0xc0, !PT ;  /* 0x0000038005057812 */ /* 0x000fe400078ec0ff */
[----:B------:R-:W-:Y:S02]  /*3170*/  LOP3.LUT R14, R4, 0x3f0, RZ, 0xc0, !PT ;  /* 0x000003f0040e7812 */ /* 0x000fe400078ec0ff */
[----:B------:R-:W-:Y:S01]  /*3180*/  PRMT R7, R61, 0x3340, R0 ;  /* 0x000033403d077816 */ /* 0x000fe20000000000 */
[----:B------:R-:W-:Y:S01]  /*3190*/  IMAD.IADD R16, R5, 0x1, R6 ;  /* 0x0000000105107824 */ /* 0x000fe200078e0206 */
[----:B------:R-:W-:-:S02]  /*31a0*/  PRMT R0, R24, 0x3340, R11 ;  /* 0x0000334018007816 */ /* 0x000fc4000000000b */
[----:B------:R-:W-:Y:S02]  /*31b0*/  F2FP.SATFINITE.E4M3.F32.PACK_AB_MERGE_C R54, R55, R54, RZ ;  /* 0x000000363736723e */ /* 0x000fe400048070ff */
[----:B------:R-:W-:Y:S02]  /*31c0*/  LOP3.LUT R26, R26, 0xffff, RZ, 0xc0, !PT ;  /* 0x0000ffff1a1a7812 */ /* 0x000fe400078ec0ff */
[----:B------:R-:W-:Y:S02]  /*31d0*/  LOP3.LUT R55, R30, 0xffff, RZ, 0xc0, !PT ;  /* 0x0000ffff1e377812 */ /* 0x000fe400078ec0ff */
[----:B------:R-:W-:Y:S02]  /*31e0*/  LOP3.LUT R34, R34, 0xffff, RZ, 0xc0, !PT ;  /* 0x0000ffff22227812 */ /* 0x000fe400078ec0ff */
[----:B------:R-:W-:Y:S02]  /*31f0*/  IADD3 R14, R14, UR8, R9 ;  /* 0x000000080e0e7c10 */ /* 0x000fe4000fffe009 */
[----:B------:R-:W-:-:S02]  /*3200*/  PRMT R9, R0, 0x5410, R7 ;  /* 0x0000541000097816 */ /* 0x000fc40000000007 */
[----:B------:R-:W-:Y:S02]  /*3210*/  SHF.R.U32.HI R0, RZ, 0x8, R24 ;  /* 0x00000008ff007819 */ /* 0x000fe40000011618 */
[----:B------:R-:W-:Y:S02]  /*3220*/  SHF.R.U32.HI R5, RZ, 0x8, R11 ;  /* 0x00000008ff057819 */ /* 0x000fe4000001160b */
[----:B------:R-:W-:Y:S02]  /*3230*/  SHF.R.U32.HI R7, RZ, 0x8, R61 ;  /* 0x00000008ff077819 */ /* 0x000fe4000001163d */
[----:B------:R-:W-:Y:S02]  /*3240*/  SHF.R.U32.HI R4, RZ, 0x8, R26 ;  /* 0x00000008ff047819 */ /* 0x000fe4000001161a */
[----:B------:R-:W-:Y:S02]  /*3250*/  SHF.R.U32.HI R6, RZ, 0x8, R55 ;  /* 0x00000008ff067819 */ /* 0x000fe40000011637 */
[----:B------:R-:W-:-:S02]  /*3260*/  SHF.R.U32.HI R8, RZ, 0x8, R34 ;  /* 0x00000008ff087819 */ /* 0x000fc40000011622 */
[----:B------:R-:W-:Y:S02]  /*3270*/  PRMT R11, R26, 0x3340, R55 ;  /* 0x000033401a0b7816 */ /* 0x000fe40000000037 */
[----:B------:R-:W-:Y:S02]  /*3280*/  LOP3.LUT R5, R5, 0xffff, RZ, 0xc0, !PT ;  /* 0x0000ffff05057812 */ /* 0x000fe400078ec0ff */
[----:B------:R-:W-:Y:S02]  /*3290*/  LOP3.LUT R0, R0, 0xffff, RZ, 0xc0, !PT ;  /* 0x0000ffff00007812 */ /* 0x000fe400078ec0ff */
[----:B------:R-:W-:Y:S02]  /*32a0*/  LOP3.LUT R7, R7, 0xffff, RZ, 0xc0, !PT ;  /* 0x0000ffff07077812 */ /* 0x000fe400078ec0ff */
[----:B------:R-:W-:Y:S02]  /*32b0*/  LOP3.LUT R6, R6, 0xffff, RZ, 0xc0, !PT ;  /* 0x0000ffff06067812 */ /* 0x000fe400078ec0ff */
[----:B------:R-:W-:-:S02]  /*32c0*/  LOP3.LUT R55, R4, 0xffff, RZ, 0xc0, !PT ;  /* 0x0000ffff04377812 */ /* 0x000fc400078ec0ff */
[----:B------:R-:W-:Y:S02]  /*32d0*/  LOP3.LUT R8, R8, 0xffff, RZ, 0xc0, !PT ;  /* 0x0000ffff08087812 */ /* 0x000fe400078ec0ff */
[----:B------:R-:W-:Y:S02]  /*32e0*/  PRMT R12, R34, 0x3340, R1 ;  /* 0x00003340220c7816 */ /* 0x000fe40000000001 */
[----:B------:R-:W-:Y:S02]  /*32f0*/  PRMT R0, R0, 0x3340, R5 ;  /* 0x0000334000007816 */ /* 0x000fe40000000005 */
[----:B------:R-:W-:Y:S02]  /*3300*/  PRMT R7, R7, 0x3340, R2 ;  /* 0x0000334007077816 */ /* 0x000fe40000000002 */
[----:B------:R-:W-:Y:S02]  /*3310*/  PRMT R6, R55, 0x3340, R6 ;  /* 0x0000334037067816 */ /* 0x000fe40000000006 */
[----:B------:R-:W-:-:S02]  /*3320*/  PRMT R5, R8, 0x3340, R1 ;  /* 0x0000334008057816 */ /* 0x000fc40000000001 */
[----:B------:R-:W-:Y:S02]  /*3330*/  LOP3.LUT R36, R36, 0xffff, RZ, 0xc0, !PT ;  /* 0x0000ffff24247812 */ /* 0x000fe400078ec0ff */
[----:B------:R-:W-:Y:S02]  /*3340*/  PRMT R11, R11, 0x5410, R12 ;  /* 0x000054100b0b7816 */ /* 0x000fe4000000000c */
[----:B------:R-:W-:Y:S02]  /*3350*/  LOP3.LUT R38, R38, 0xffff, RZ, 0xc0, !PT ;  /* 0x0000ffff26267812 */ /* 0x000fe400078ec0ff */
[----:B------:R-:W-:Y:S02]  /*3360*/  PRMT R7, R0, 0x5410, R7 ;  /* 0x0000541000077816 */ /* 0x000fe40000000007 */
[----:B------:R-:W-:Y:S02]  /*3370*/  PRMT R5, R6, 0x5410, R5 ;  /* 0x0000541006057816 */ /* 0x000fe40000000005 */
[----:B------:R-:W-:-:S02]  /*3380*/  LOP3.LUT R12, R10, 0xffff, RZ, 0xc0, !PT ;  /* 0x0000ffff0a0c7812 */ /* 0x000fc400078ec0ff */
[----:B------:R-:W-:Y:S02]  /*3390*/  PRMT R8, R9, 0x4210, R36 ;  /* 0x0000421009087816 */ /* 0x000fe40000000024 */
[----:B------:R-:W-:Y:S02]  /*33a0*/  PRMT R10, R11, 0x4210, R38 ;  /* 0x000042100b0a7816 */ /* 0x000fe40000000026 */
[----:B------:R-:W-:Y:S02]  /*33b0*/  PRMT R9, R7, 0x5210, R36 ;  /* 0x0000521007097816 */ /* 0x000fe40000000024 */
[----:B------:R-:W-:Y:S02]  /*33c0*/  PRMT R11, R5, 0x5210, R38 ;  /* 0x00005210050b7816 */ /* 0x000fe40000000026 */
[----:B------:R-:W-:Y:S02]  /*33d0*/  LOP3.LUT R22, R49, 0xffff, RZ, 0xc0, !PT ;  /* 0x0000ffff31167812 */ /* 0x000fe400078ec0ff */
[----:B------:R-:W-:Y:S01]  /*33e0*/  LOP3.LUT R55, R44, 0xffff, RZ, 0xc0, !PT ;  /* 0x0000ffff2c377812 */ /* 0x000fe200078ec0ff */
[----:B------:R0:W-:Y:S01]  /*33f0*/  STSM.16.M88.4 [R16], R8 ;  /* 0x0000000810007844 */ /* 0x0001e20000000200 */
[----:B------:R-:W-:-:S02]  /*3400*/  PRMT R7, R22, 0x3340, R1 ;  /* 0x0000334016077816 */ /* 0x000fc40000000001 */
[----:B------:R-:W-:Y:S02]  /*3410*/  PRMT R0, R12, 0x3340, R55 ;  /* 0x000033400c007816 */ /* 0x000fe40000000037 */
[----:B------:R-:W-:Y:S02]  /*3420*/  ISETP.GE.AND P0, PT, R2, UR6, PT ;  /* 0x0000000602007c0c */ /* 0x000fe4000bf06270 */
[----:B------:R-:W-:Y:S01]  /*3430*/  PRMT R49, R0, 0x5410, R7 ;  /* 0x0000541000317816 */ /* 0x000fe20000000007 */
[----:B------:R-:W-:Y:S01]  /*3440*/  BAR.SYNC.DEFER_BLOCKING 0x0 ;  /* 0x0000000000007b1d */ /* 0x000fe20000010000 */
[----:B------:R-:W-:Y:S02]  /*3450*/  LOP3.LUT R42, R42, 0xffff, RZ, 0xc0, !PT ;  /* 0x0000ffff2a2a7812 */ /* 0x000fe400078ec0ff */
[----:B------:R-:W-:Y:S02]  /*3460*/  LOP3.LUT R61, R46, 0xffff, RZ, 0xc0, !PT ;  /* 0x0000ffff2e3d7812 */ /* 0x000fe400078ec0ff */
[----:B------:R-:W-:-:S03]  /*3470*/  LOP3.LUT R50, R50, 0xffff, RZ, 0xc0, !PT ;  /* 0x0000ffff32327812 */ /* 0x000fc600078ec0ff */
[----:B------:R-:W1:Y:S01]  /*3480*/  LDC R0, c[0x0][0x248] ;  /* 0x00009200ff007b82 */ /* 0x000e620000000800 */
[----:B------:R-:W-:Y:S02]  /*3490*/  ISETP.LT.AND P1, PT, R18, UR7, !P0 ;  /* 0x0000000712007c0c */ /* 0x000fe4000c721270 */
[----:B------:R-:W-:Y:S02]  /*34a0*/  ISETP.LT.AND P2, PT, R20, UR7, !P0 ;  /* 0x0000000714007c0c */ /* 0x000fe4000c741270 */
[----:B------:R-:W-:Y:S02]  /*34b0*/  SHF.R.U32.HI R12, RZ, 0x8, R12 ;  /* 0x00000008ff0c7819 */ /* 0x000fe4000001160c */
[----:B------:R-:W-:Y:S02]  /*34c0*/  SHF.R.U32.HI R20, RZ, 0x8, R55 ;  /* 0x00000008ff147819 */ /* 0x000fe40000011637 */
[----:B------:R-:W-:Y:S02]  /*34d0*/  SHF.R.U32.HI R22, RZ, 0x8, R22 ;  /* 0x00000008ff167819 */ /* 0x000fe40000011616 */
[----:B------:R-:W-:-:S02]  /*34e0*/  SHF.R.U32.HI R18, RZ, 0x8, R42 ;  /* 0x00000008ff127819 */ /* 0x000fc4000001162a */
[--C-:B0-----:R-:W-:Y:S02]  /*34f0*/  SHF.R.U32.HI R8, RZ, 0x8, R61.reuse ;  /* 0x00000008ff087819 */ /* 0x101fe4000001163d */
[----:B------:R-:W-:Y:S02]  /*3500*/  SHF.R.U32.HI R9, RZ, 0x8, R50 ;  /* 0x00000008ff097819 */ /* 0x000fe40000011632 */
[----:B------:R-:W-:Y:S01]  /*3510*/  PRMT R10, R42, 0x3340, R61 ;  /* 0x000033402a0a7816 */ /* 0x000fe2000000003d */
[----:B------:R-:W0:Y:S01]  /*3520*/  LDS.128 R4, [R14] ;  /* 0x000000000e047984 */ /* 0x000e220000000c00 */
[----:B------:R-:W-:Y:S02]  /*3530*/  LOP3.LUT R20, R20, 0xffff, RZ, 0xc0, !PT ;  /* 0x0000ffff14147812 */ /* 0x000fe400078ec0ff */
[----:B------:R-:W-:Y:S02]  /*3540*/  LOP3.LUT R11, R12, 0xffff, RZ, 0xc0, !PT ;  /* 0x0000ffff0c0b7812 */ /* 0x000fe400078ec0ff */
[----:B------:R-:W-:-:S02]  /*3550*/  LOP3.LUT R22, R22, 0xffff, RZ, 0xc0, !PT ;  /* 0x0000ffff16167812 */ /* 0x000fc400078ec0ff */
[----:B------:R-:W-:Y:S02]  /*3560*/  LOP3.LUT R8, R8, 0xffff, RZ, 0xc0, !PT ;  /* 0x0000ffff08087812 */ /* 0x000fe400078ec0ff */
[----:B------:R-:W-:Y:S02]  /*3570*/  LOP3.LUT R61, R18, 0xffff, RZ, 0xc0, !PT ;  /* 0x0000ffff123d7812 */ /* 0x000fe400078ec0ff */
[----:B------:R-:W-:Y:S02]  /*3580*/  LOP3.LUT R12, R9, 0xffff, RZ, 0xc0, !PT ;  /* 0x0000ffff090c7812 */ /* 0x000fe400078ec0ff */
[----:B------:R-:W-:Y:S02]  /*3590*/  PRMT R11, R11, 0x3340, R20 ;  /* 0x000033400b0b7816 */ /* 0x000fe40000000014 */
[----:B------:R-:W-:Y:S02]  /*35a0*/  PRMT R22, R22, 0x3340, R1 ;  /* 0x0000334016167816 */ /* 0x000fe40000000001 */
[----:B------:R-:W-:-:S02]  /*35b0*/  PRMT R8, R61, 0x3340, R8 ;  /* 0x000033403d087816 */ /* 0x000fc40000000008 */
[--C-:B------:R-:W-:Y:S02]  /*35c0*/  PRMT R55, R50, 0x3340, R1.reuse ;  /* 0x0000334032377816 */ /* 0x100fe40000000001 */
[----:B------:R-:W-:Y:S01]  /*35d0*/  PRMT R61, R12, 0x3340, R1 ;  /* 0x000033400c3d7816 */ /* 0x000fe20000000001 */
[----:B------:R-:W-:Y:S01]  /*35e0*/  IMAD R12, R2, UR4, RZ ;  /* 0x00000004020c7c24 */ /* 0x000fe2000f8e02ff */
[----:B------:R-:W-:Y:S01]  /*35f0*/  PRMT R9, R11, 0x5410, R22 ;  /* 0x000054100b097816 */ /* 0x000fe20000000016 */
[----:B------:R-:W-:Y:S01]  /*3600*/  ULDC.64 UR4, c[0x0][0x220] ;  /* 0x0000880000047ab9 */ /* 0x000fe20000000a00 */
[----:B------:R-:W-:Y:S02]  /*3610*/  PRMT R55, R10, 0x5410, R55 ;  /* 0x000054100a377816 */ /* 0x000fe40000000037 */
[----:B------:R-:W-:Y:S02]  /*3620*/  LOP3.LUT R52, R52, 0xffff, RZ, 0xc0, !PT ;  /* 0x0000ffff34347812 */ /* 0x000fe400078ec0ff */
[----:B------:R-:W-:-:S02]  /*3630*/  PRMT R11, R8, 0x5410, R61 ;  /* 0x00005410080b7816 */ /* 0x000fc4000000003d */
[----:B------:R-:W-:Y:S02]  /*3640*/  LOP3.LUT R54, R54, 0xffff, RZ, 0xc0, !PT ;  /* 0x0000ffff36367812 */ /* 0x000fe400078ec0ff */
[--C-:B------:R-:W-:Y:S01]  /*3650*/  PRMT R8, R49, 0x4210, R52.reuse ;  /* 0x0000421031087816 */ /* 0x100fe20000000034 */
[-C--:B-1----:R-:W-:Y:S01]  /*3660*/  IMAD R49, R39, R0.reuse, RZ ;  /* 0x0000000027317224 */ /* 0x082fe200078e02ff */
[----:B------:R-:W-:Y:S02]  /*3670*/  PRMT R9, R9, 0x5210, R52 ;  /* 0x0000521009097816 */ /* 0x000fe40000000034 */
[--C-:B------:R-:W-:Y:S01]  /*3680*/  PRMT R10, R55, 0x4210, R54.reuse ;  /* 0x00004210370a7816 */ /* 0x100fe20000000036 */
[-C--:B------:R-:W-:Y:S01]  /*3690*/  IMAD R55, R37, R0.reuse, RZ ;  /* 0x0000000025377224 */ /* 0x080fe200078e02ff */
[----:B------:R-:W-:Y:S01]  /*36a0*/  PRMT R11, R11, 0x5210, R54 ;  /* 0x000052100b0b7816 */ /* 0x000fe20000000036 */
[----:B------:R-:W-:Y:S01]  /*36b0*/  BAR.SYNC.DEFER_BLOCKING 0x0 ;  /* 0x0000000000007b1d */ /* 0x000fe20000010000 */
[C---:B------:R-:W-:Y:S01]  /*36c0*/  ISETP.LT.AND P3, PT, R41.reuse, UR7, !P0 ;  /* 0x0000000729007c0c */ /* 0x040fe2000c761270 */
[----:B------:R-:W-:Y:S01]  /*36d0*/  IMAD R41, R41, R0, RZ ;  /* 0x0000000029297224 */ /* 0x000fe200078e02ff */
[----:B------:R-:W-:-:S02]  /*36e0*/  IADD3 R2, P5, R12, UR4, RZ ;  /* 0x000000040c027c10 */ /* 0x000fc4000ffbe0ff */
[----:B------:R-:W-:Y:S02]  /*36f0*/  ISETP.LT.AND P4, PT, R39, UR7, !P0 ;  /* 0x0000000727007c0c */ /* 0x000fe4000c781270 */
[----:B------:R-:W-:Y:S02]  /*3700*/  LEA.HI.X.SX32 R12, R12, UR5, 0x1, P5 ;  /* 0x000000050c0c7c11 */ /* 0x000fe4000a8f0eff */
[-C--:B------:R-:W-:Y:S02]  /*3710*/  IADD3 R38, P5, R41, R2.reuse, RZ ;  /* 0x0000000229267210 */ /* 0x080fe40007fbe0ff */
[----:B------:R-:W-:Y:S02]  /*3720*/  IADD3 R36, P6, R49, R2, RZ ;  /* 0x0000000231247210 */ /* 0x000fe40007fde0ff */
[----:B------:R-:W-:Y:S01]  /*3730*/  LEA.HI.X.SX32 R39, R41, R12, 0x1, P5 ;  /* 0x0000000c29277211 */ /* 0x000fe200028f0eff */
[----:B------:R-:W-:Y:S01]  /*3740*/  IMAD R41, R0, 0x20, R41 ;  /* 0x0000002000297824 */ /* 0x000fe200078e0229 */
[----:B0-----:R-:W-:-:S02]  /*3750*/  PRMT R63, R4, 0x7770, RZ ;  /* 0x00007770043f7816 */ /* 0x001fc400000000ff */
[----:B------:R-:W-:Y:S02]  /*3760*/  ISETP.LT.AND P5, PT, R37, UR7, !P0 ;  /* 0x0000000725007c0c */ /* 0x000fe4000c7a1270 */
[----:B------:R-:W-:Y:S02]  /*3770*/  LEA.HI.X.SX32 R37, R49, R12, 0x1, P6 ;  /* 0x0000000c31257211 */ /* 0x000fe400030f0eff */
[----:B------:R-:W-:Y:S02]  /*3780*/  PRMT R61, R5, 0x7770, RZ ;  /* 0x00007770053d7816 */ /* 0x000fe400000000ff */
[----:B------:R-:W-:Y:S01]  /*3790*/  PRMT R49, R6, 0x7770, RZ ;  /* 0x0000777006317816 */ /* 0x000fe200000000ff */
[----:B------:R0:W-:Y:S01]  /*37a0*/  STSM.16.M88.4 [R16], R8 ;  /* 0x0000000810007844 */ /* 0x0001e20000000200 */
[----:B------:R-:W-:Y:S01]  /*37b0*/  BAR.SYNC.DEFER_BLOCKING 0x0 ;  /* 0x0000000000007b1d */ /* 0x000fe20000010000 */
[-C--:B0-----:R-:W-:Y:S02]  /*37c0*/  IMAD R9, R35, R0.reuse, RZ ;  /* 0x0000000023097224 */ /* 0x081fe400078e02ff */
[----:B------:R-:W-:-:S03]  /*37d0*/  IMAD R11, R33, R0, RZ ;  /* 0x00000000210b7224 */ /* 0x000fc600078e02ff */
[----:B------:R-:W-:-:S04]  /*37e0*/  IADD3 R8, P6, R9, R2, RZ ;  /* 0x0000000209087210 */ /* 0x000fc80007fde0ff */
[----:B------:R-:W-:Y:S02]  /*37f0*/  LEA.HI.X.SX32 R9, R9, R12, 0x1, P6 ;  /* 0x0000000c09097211 */ /* 0x000fe400030f0eff */
[----:B------:R-:W-:Y:S01]  /*3800*/  ISETP.LT.AND P6, PT, R31, UR7, !P0 ;  /* 0x000000071f007c0c */ /* 0x000fe2000c7c1270 */
[----:B------:R0:W-:Y:S01]  /*3810*/  @P3 STG.E.U8 desc[UR10][R38.64], R63 ;  /* 0x0000003f26003986 */ /* 0x0001e2000c10110a */
[----:B------:R-:W-:Y:S01]  /*3820*/  IADD3 R34, P3, R55, R2, RZ ;  /* 0x0000000237227210 */ /* 0x000fe20007f7e0ff */
[----:B------:R-:W-:Y:S02]  /*3830*/  IMAD R31, R31, R0, RZ ;  /* 0x000000001f1f7224 */ /* 0x000fe400078e02ff */
[----:B------:R1:W-:Y:S01]  /*3840*/  @P4 STG.E.U8 desc[UR10][R36.64], R61 ;  /* 0x0000003d24004986 */ /* 0x0003e2000c10110a */
[----:B------:R-:W-:Y:S02]  /*3850*/  ISETP.LT.AND P4, PT, R35, UR7, !P0 ;  /* 0x0000000723007c0c */ /* 0x000fe4000c781270 */
[----:B------:R-:W-:-:S02]  /*3860*/  LEA.HI.X.SX32 R35, R55, R12, 0x1, P3 ;  /* 0x0000000c37237211 */ /* 0x000fc400018f0eff */
[----:B------:R-:W-:Y:S01]  /*3870*/  ISETP.LT.AND P3, PT, R33, UR7, !P0 ;  /* 0x0000000721007c0c */ /* 0x000fe2000c761270 */
[----:B------:R-:W-:Y:S02]  /*3880*/  IMAD R33, R29, R0, RZ ;  /* 0x000000001d217224 */ /* 0x000fe400078e02ff */
[----:B------:R2:W-:Y:S01]  /*3890*/  @P5 STG.E.U8 desc[UR10][R34.64], R49 ;  /* 0x0000003122005986 */ /* 0x0005e2000c10110a */
[----:B------:R-:W-:Y:S02]  /*38a0*/  IADD3 R10, P5, R11, R2, RZ ;  /* 0x000000020b0a7210 */ /* 0x000fe40007fbe0ff */
[----:B0-----:R-:W-:Y:S02]  /*38b0*/  PRMT R39, R7, 0x7770, RZ ;  /* 0x0000777007277816 */ /* 0x001fe400000000ff */
[----:B------:R-:W-:Y:S02]  /*38c0*/  LEA.HI.X.SX32 R11, R11, R12, 0x1, P5 ;  /* 0x0000000c0b0b7211 */ /* 0x000fe400028f0eff */
[----:B------:R-:W-:Y:S01]  /*38d0*/  IADD3 R28, P5, R31, R2, RZ ;  /* 0x000000021f1c7210 */ /* 0x000fe20007fbe0ff */
[----:B------:R0:W-:Y:S01]  /*38e0*/  @P4 STG.E.U8 desc[UR10][R8.64], R39 ;  /* 0x0000002708004986 */ /* 0x0001e2000c10110a */
[----:B-1----:R-:W-:-:S02]  /*38f0*/  PRMT R37, R4, 0x7771, RZ ;  /* 0x0000777104257816 */ /* 0x002fc400000000ff */
[----:B------:R-:W-:Y:S02]  /*3900*/  ISETP.LT.AND P4, PT, R29, UR7, !P0 ;  /* 0x000000071d007c0c */ /* 0x000fe4000c781270 */
[----:B------:R-:W-:Y:S01]  /*3910*/  LEA.HI.X.SX32 R29, R31, R12, 0x1, P5 ;  /* 0x0000000c1f1d7211 */ /* 0x000fe200028f0eff */
[----:B------:R-:W-:Y:S01]  /*3920*/  IMAD R31, R27, R0, RZ ;  /* 0x000000001b1f7224 */ /* 0x000fe200078e02ff */
[----:B--2---:R-:W-:Y:S01]  /*3930*/  PRMT R35, R5, 0x7771, RZ ;  /* 0x0000777105237816 */ /* 0x004fe200000000ff */
[----:B------:R1:W-:Y:S01]  /*3940*/  @P3 STG.E.U8 desc[UR10][R10.64], R37 ;  /* 0x000000250a003986 */ /* 0x0003e2000c10110a */
[----:B------:R-:W-:Y:S02]  /*3950*/  IADD3 R26, P5, R33, R2, RZ ;  /* 0x00000002211a7210 */ /* 0x000fe40007fbe0ff */
[----:B------:R-:W-:Y:S01]  /*3960*/  ISETP.LT.AND P3, PT, R27, UR7, !P0 ;  /* 0x000000071b007c0c */ /* 0x000fe2000c761270 */
[----:B------:R2:W-:Y:S01]  /*3970*/  @P6 STG.E.U8 desc[UR10][R28.64], R35 ;  /* 0x000000231c006986 */ /* 0x0005e2000c10110a */
[----:B------:R-:W-:-:S02]  /*3980*/  LEA.HI.X.SX32 R27, R33, R12, 0x1, P5 ;  /* 0x0000000c211b7211 */ /* 0x000fc400028f0eff */
[C---:B------:R-:W-:Y:S01]  /*3990*/  ISETP.LT.AND P5, PT, R25.reuse, UR7, !P0 ;  /* 0x0000000719007c0c */ /* 0x040fe2000c7a1270 */
[----:B------:R-:W-:Y:S01]  /*39a0*/  IMAD R25, R25, R0, RZ ;  /* 0x0000000019197224 */ /* 0x000fe200078e02ff */
[----:B0-----:R-:W-:Y:S02]  /*39b0*/  IADD3 R8, P6, R31, R2, RZ ;  /* 0x000000021f087210 */ /* 0x001fe40007fde0ff */
[----:B------:R-:W-:Y:S01]  /*39c0*/  PRMT R33, R6, 0x7771, RZ ;  /* 0x0000777106217816 */ /* 0x000fe200000000ff */
[----:B-1----:R-:W-:Y:S01]  /*39d0*/  IMAD R11, R23, R0, RZ ;  /* 0x00000000170b7224 */ /* 0x002fe200078e02ff */
[----:B------:R-:W-:Y:S02]  /*39e0*/  LEA.HI.X.SX32 R9, R31, R12, 0x1, P6 ;  /* 0x0000000c1f097211 */ /* 0x000fe400030f0eff */
[----:B------:R-:W-:Y:S01]  /*39f0*/  IADD3 R22, P6, R25, R2, RZ ;  /* 0x0000000219167210 */ /* 0x000fe20007fde0ff */
[----:B------:R0:W-:Y:S01]  /*3a00*/  @P4 STG.E.U8 desc[UR10][R26.64], R33 ;  /* 0x000000211a004986 */ /* 0x0001e2000c10110a */
[----:B------:R-:W-:-:S02]  /*3a10*/  PRMT R31, R7, 0x7771, RZ ;  /* 0x00007771071f7816 */ /* 0x000fc400000000ff */
[----:B------:R-:W-:Y:S02]  /*3a20*/  ISETP.LT.AND P4, PT, R23, UR7, !P0 ;  /* 0x0000000717007c0c */ /* 0x000fe4000c781270 */
[----:B------:R-:W-:Y:S01]  /*3a30*/  LEA.HI.X.SX32 R23, R25, R12, 0x1, P6 ;  /* 0x0000000c19177211 */ /* 0x000fe200030f0eff */
[----:B------:R1:W-:Y:S01]  /*3a40*/  @P3 STG.E.U8 desc[UR10][R8.64], R31 ;  /* 0x0000001f08003986 */ /* 0x0003e2000c10110a */
[----:B------:R-:W-:Y:S01]  /*3a50*/  IADD3 R20, P6, R11, R2, RZ ;  /* 0x000000020b147210 */ /* 0x000fe20007fde0ff */
[CC--:B------:R-:W-:Y:S01]  /*3a60*/  IMAD R25, R21.reuse, R0.reuse, RZ ;  /* 0x0000000015197224 */ /* 0x0c0fe200078e02ff */
[----:B------:R-:W-:Y:S02]  /*3a70*/  ISETP.LT.AND P3, PT, R21, UR7, !P0 ;  /* 0x0000000715007c0c */ /* 0x000fe4000c761270 */
[----:B--2---:R-:W-:Y:S01]  /*3a80*/  PRMT R29, R4, 0x7772, RZ ;  /* 0x00007772041d7816 */ /* 0x004fe200000000ff */
[----:B0-----:R-:W-:Y:S01]  /*3a90*/  IMAD R27, R19, R0, RZ ;  /* 0x00000000131b7224 */ /* 0x001fe200078e02ff */
[----:B------:R-:W-:-:S02]  /*3aa0*/  LEA.HI.X.SX32 R21, R11, R12, 0x1, P6 ;  /* 0x0000000c0b157211 */ /* 0x000fc400030f0eff */
[----:B------:R-:W0:Y:S01]  /*3ab0*/  LDS.128 R8, [R14] ;  /* 0x000000000e087984 */ /* 0x000e220000000c00 */
[----:B------:R-:W-:Y:S02]  /*3ac0*/  PRMT R33, R5, 0x7772, RZ ;  /* 0x0000777205217816 */ /* 0x000fe400000000ff */
[----:B------:R-:W-:Y:S01]  /*3ad0*/  ISETP.LT.AND P6, PT, R19, UR7, !P0 ;  /* 0x0000000713007c0c */ /* 0x000fe2000c7c1270 */
[----:B------:R2:W-:Y:S01]  /*3ae0*/  @P5 STG.E.U8 desc[UR10][R22.64], R29 ;  /* 0x0000001d16005986 */ /* 0x0005e2000c10110a */
[C---:B------:R-:W-:Y:S02]  /*3af0*/  IADD3 R18, P5, R25.reuse, R2, RZ ;  /* 0x0000000219127210 */ /* 0x040fe40007fbe0ff */
[----:B-1----:R-:W-:Y:S01]  /*3b00*/  PRMT R31, R6, 0x7772, RZ ;  /* 0x00007772061f7816 */ /* 0x002fe200000000ff */
[----:B------:R1:W-:Y:S01]  /*3b10*/  @P4 STG.E.U8 desc[UR10][R20.64], R33 ;  /* 0x0000002114004986 */ /* 0x0003e2000c10110a */
[----:B------:R-:W-:Y:S02]  /*3b20*/  LEA.HI.X.SX32 R19, R25, R12, 0x1, P5 ;  /* 0x0000000c19137211 */ /* 0x000fe400028f0eff */
[C---:B------:R-:W-:Y:S01]  /*3b30*/  ISETP.LT.AND P4, PT, R15.reuse, UR7, !P0 ;  /* 0x000000070f007c0c */ /* 0x040fe2000c781270 */
[----:B------:R-:W-:Y:S01]  /*3b40*/  IMAD R15, R15, R0, RZ ;  /* 0x000000000f0f7224 */ /* 0x000fe200078e02ff */
[----:B------:R-:W-:Y:S01]  /*3b50*/  IADD3 R24, P5, R27, R2, RZ ;  /* 0x000000021b187210 */ /* 0x000fe20007fbe0ff */
[----:B------:R3:W-:Y:S01]  /*3b60*/  @P3 STG.E.U8 desc[UR10][R18.64], R31 ;  /* 0x0000001f12003986 */ /* 0x0007e2000c10110a */
[C---:B------:R-:W-:Y:S01]  /*3b70*/  ISETP.LT.AND P3, PT, R17.reuse, UR7, !P0 ;  /* 0x0000000711007c0c */ /* 0x040fe2000c761270 */
[----:B--2---:R-:W-:Y:S01]  /*3b80*/  IMAD R23, R17, R0, RZ ;  /* 0x0000000011177224 */ /* 0x004fe200078e02ff */
[----:B------:R-:W-:-:S02]  /*3b90*/  LEA.HI.X.SX32 R25, R27, R12, 0x1, P5 ;  /* 0x0000000c1b197211 */ /* 0x000fc400028f0eff */
[----:B------:R-:W-:Y:S02]  /*3ba0*/  PRMT R29, R7, 0x7772, RZ ;  /* 0x00007772071d7816 */ /* 0x000fe400000000ff */
[C---:B------:R-:W-:Y:S02]  /*3bb0*/  IADD3 R16, P5, R15.reuse, R2, RZ ;  /* 0x000000020f107210 */ /* 0x040fe40007fbe0ff */
[----:B------:R-:W-:Y:S01]  /*3bc0*/  PRMT R27, R4, 0x7773, RZ ;  /* 0x00007773041b7816 */ /* 0x000fe200000000ff */
[----:B------:R-:W-:Y:S01]  /*3bd0*/  @P6 STG.E.U8 desc[UR10][R24.64], R29 ;  /* 0x0000001d18006986 */ /* 0x000fe2000c10110a */
[----:B------:R-:W-:Y:S02]  /*3be0*/  LEA.HI.X.SX32 R17, R15, R12, 0x1, P5 ;  /* 0x0000000c0f117211 */ /* 0x000fe400028f0eff */
[C---:B------:R-:W-:Y:S01]  /*3bf0*/  ISETP.LT.AND P5, PT, R13.reuse, UR7, !P0 ;  /* 0x000000070d007c0c */ /* 0x040fe2000c7a1270 */
[----:B------:R-:W-:Y:S01]  /*3c00*/  IMAD R13, R13, R0, RZ ;  /* 0x000000000d0d7224 */ /* 0x000fe200078e02ff */
[----:B-1----:R-:W-:Y:S01]  /*3c10*/  IADD3 R20, P6, R23, R2, RZ ;  /* 0x0000000217147210 */ /* 0x002fe20007fde0ff */
[----:B------:R-:W-:Y:S01]  /*3c20*/  @P4 STG.E.U8 desc[UR10][R16.64], R27 ;  /* 0x0000001b10004986 */ /* 0x000fe2000c10110a */
[C---:B------:R-:W-:Y:S01]  /*3c30*/  ISETP.LT.AND P4, PT, R3.reuse, UR7, !P0 ;  /* 0x0000000703007c0c */ /* 0x040fe2000c781270 */
[----:B------:R-:W-:Y:S01]  /*3c40*/  IMAD R3, R3, R0, RZ ;  /* 0x0000000003037224 */ /* 0x000fe200078e02ff */
[----:B------:R-:W-:-:S02]  /*3c50*/  LEA.HI.X.SX32 R21, R23, R12, 0x1, P6 ;  /* 0x0000000c17157211 */ /* 0x000fc400030f0eff */
[----:B------:R-:W-:Y:S02]  /*3c60*/  PRMT R23, R5, 0x7773, RZ ;  /* 0x0000777305177816 */ /* 0x000fe400000000ff */
[C---:B------:R-:W-:Y:S02]  /*3c70*/  IADD3 R4, P6, R13.reuse, R2, RZ ;  /* 0x000000020d047210 */ /* 0x040fe40007fde0ff */
[----:B---3--:R-:W-:Y:S01]  /*3c80*/  PRMT R19, R6, 0x7773, RZ ;  /* 0x0000777306137816 */ /* 0x008fe200000000ff */
[----:B------:R0:W-:Y:S01]  /*3c90*/  @P3 STG.E.U8 desc[UR10][R20.64], R23 ;  /* 0x0000001714003986 */ /* 0x0001e2000c10110a */
[----:B------:R-:W-:Y:S02]  /*3ca0*/  LEA.HI.X.SX32 R5, R13, R12, 0x1, P6 ;  /* 0x0000000c0d057211 */ /* 0x000fe400030f0eff */
[C---:B------:R-:W-:Y:S02]  /*3cb0*/  IADD3 R14, P6, R3.reuse, R2, RZ ;  /* 0x00000002030e7210 */ /* 0x040fe40007fde0ff */
[----:B------:R-:W-:Y:S01]  /*3cc0*/  ISETP.LT.AND P3, PT, R60, UR7, !P0 ;  /* 0x000000073c007c0c */ /* 0x000fe2000c761270 */
[----:B------:R1:W-:Y:S01]  /*3cd0*/  @P5 STG.E.U8 desc[UR10][R4.64], R19 ;  /* 0x0000001304005986 */ /* 0x0003e2000c10110a */
[----:B------:R-:W-:Y:S01]  /*3ce0*/  LEA.HI.X.SX32 R15, R3, R12, 0x1, P6 ;  /* 0x0000000c030f7211 */ /* 0x000fe200030f0eff */
[----:B------:R-:W-:Y:S01]  /*3cf0*/  IMAD R3, R0, 0x2, R41 ;  /* 0x0000000200037824 */ /* 0x000fe200078e0229 */
[----:B------:R-:W-:-:S02]  /*3d00*/  PRMT R13, R7, 0x7773, RZ ;  /* 0x00007773070d7816 */ /* 0x000fc400000000ff */
[----:B------:R-:W-:Y:S02]  /*3d10*/  IADD3 R6, P5, R41, R2, RZ ;  /* 0x0000000229067210 */ /* 0x000fe40007fbe0ff */
[----:B------:R-:W-:Y:S01]  /*3d20*/  ISETP.LT.AND P6, PT, R59, UR7, !P0 ;  /* 0x000000073b007c0c */ /* 0x000fe2000c7c1270 */
[----:B------:R-:W-:Y:S01]  /*3d30*/  @P4 STG.E.U8 desc[UR10][R14.64], R13 ;  /* 0x0000000d0e004986 */ /* 0x000fe2000c10110a */
[----:B------:R-:W-:Y:S02]  /*3d40*/  LEA.HI.X.SX32 R7, R41, R12, 0x1, P5 ;  /* 0x0000000c29077211 */ /* 0x000fe400028f0eff */
[----:B0-----:R-:W-:Y:S01]  /*3d50*/  PRMT R23, R8, 0x7770, RZ ;  /* 0x0000777008177816 */ /* 0x001fe200000000ff */
[----:B-1----:R-:W-:Y:S01]  /*3d60*/  IMAD R5, R0, 0x2, R3 ;  /* 0x0000000200057824 */ /* 0x002fe200078e0203 */
        /* <DEDUP_REMOVED lines=8> */
[----:B------:R1:W-:Y:S01]  /*3df0*/  @P6 STG.E.U8 desc[UR10][R16.64], R21 ;  /* 0x0000001510006986 */ /* 0x0003e2000c10110a */
[----:B------:R-:W-:Y:S02]  /*3e00*/  LEA.HI.X.SX32 R5, R5, R12, 0x1, P3 ;  /* 0x0000000c05057211 */ /* 0x000fe400018f0eff */
[----:B------:R-:W-:Y:S01]  /*3e10*/  PRMT R19, R10, 0x7770, RZ ;  /* 0x000077700a137816 */ /* 0x000fe200000000ff */
[----:B0-----:R-:W-:Y:S01]  /*3e20*/  IMAD R7, R0, 0x2, R3 ;  /* 0x0000000200077824 */ /* 0x001fe200078e0203 */
[C---:B------:R-:W-:Y:S02]  /*3e30*/  IADD3 R14, P6, R3.reuse, R2, RZ ;  /* 0x00000002030e7210 */ /* 0x040fe40007fde0ff */
[----:B------:R-:W-:Y:S01]  /*3e40*/  ISETP.LT.AND P3, PT, R56, UR7, !P0 ;  /* 0x0000000738007c0c */ /* 0x000fe2000c761270 */
[----:B------:R0:W-:Y:S01]  /*3e50*/  @P5 STG.E.U8 desc[UR10][R4.64], R19 ;  /* 0x0000001304005986 */ /* 0x0001e2000c10110a */
[----:B------:R-:W-:Y:S01]  /*3e60*/  LEA.HI.X.SX32 R15, R3, R12, 0x1, P6 ;  /* 0x0000000c030f7211 */ /* 0x000fe200030f0eff */
[----:B------:R-:W-:Y:S01]  /*3e70*/  IMAD R13, R0, 0x2, R7 ;  /* 0x00000002000d7824 */ /* 0x000fe200078e0207 */
[----:B------:R-:W-:Y:S01]  /*3e80*/  PRMT R23, R11, 0x7770, RZ ;  /* 0x000077700b177816 */ /* 0x000fe200000000ff */
[----:B------:R-:W-:Y:S01]  /*3e90*/  VIADD R3, R75, 0x2e ;  /* 0x0000002e4b037836 */ /* 0x000fe20000000000 */
[----:B------:R-:W-:Y:S01]  /*3ea0*/  IADD3 R6, P5, R7, R2, RZ ;  /* 0x0000000207067210 */ /* 0x000fe20007fbe0ff */
[----:B------:R-:W-:Y:S01]  /*3eb0*/  VIADD R75, R75, 0x3e ;  /* 0x0000003e4b4b7836 */ /* 0x000fe20000000000 */
[----:B------:R-:W-:Y:S01]  /*3ec0*/  ISETP.LT.AND P6, PT, R53, UR7, !P0 ;  /* 0x0000000735007c0c */ /* 0x000fe2000c7c1270 */
[----:B------:R2:W-:Y:S01]  /*3ed0*/  @P4 STG.E.U8 desc[UR10][R14.64], R23 ;  /* 0x000000170e004986 */ /* 0x0005e2000c10110a */
[----:B------:R-:W-:-:S02]  /*3ee0*/  LEA.HI.X.SX32 R7, R7, R12, 0x1, P5 ;  /* 0x0000000c07077211 */ /* 0x000fc400028f0eff */
[----:B-1----:R-:W-:Y:S01]  /*3ef0*/  PRMT R21, R8, 0x7771, RZ ;  /* 0x0000777108157816 */ /* 0x002fe200000000ff */
[C---:B0-----:R-:W-:Y:S01]  /*3f00*/  IMAD R19, R0.reuse, 0x2, R13 ;  /* 0x0000000200137824 */ /* 0x041fe200078e020d */
[----:B------:R-:W-:Y:S02]  /*3f10*/  IADD3 R16, P4, R13, R2, RZ ;  /* 0x000000020d107210 */ /* 0x000fe40007f9e0ff */
[----:B------:R-:W-:Y:S01]  /*3f20*/  PRMT R25, R9, 0x7771, RZ ;  /* 0x0000777109197816 */ /* 0x000fe200000000ff */
[----:B------:R0:W-:Y:S01]  /*3f30*/  @P3 STG.E.U8 desc[UR10][R6.64], R21 ;  /* 0x0000001506003986 */ /* 0x0001e2000c10110a */
[----:B------:R-:W-:Y:S01]  /*3f40*/  LEA.HI.X.SX32 R17, R13, R12, 0x1, P4 ;  /* 0x0000000c0d117211 */ /* 0x000fe200020f0eff */
[----:B------:R-:W-:Y:S01]  /*3f50*/  IMAD R13, R3, R0, RZ ;  /* 0x00000000030d7224 */ /* 0x000fe200078e02ff */
[----:B------:R-:W-:Y:S02]  /*3f60*/  IADD3 R4, P3, R19, R2, RZ ;  /* 0x0000000213047210 */ /* 0x000fe40007f7e0ff */
[----:B------:R-:W-:Y:S01]  /*3f70*/  ISETP.LT.AND P5, PT, R51, UR7, !P0 ;  /* 0x0000000733007c0c */ /* 0x000fe2000c7a1270 */
[----:B------:R1:W-:Y:S01]  /*3f80*/  @P6 STG.E.U8 desc[UR10][R16.64], R25 ;  /* 0x0000001910006986 */ /* 0x0003e2000c10110a */
[----:B------:R-:W-:Y:S01]  /*3f90*/  LEA.HI.X.SX32 R5, R19, R12, 0x1, P3 ;  /* 0x0000000c13057211 */ /* 0x000fe200018f0eff */
[----:B------:R-:W-:Y:S01]  /*3fa0*/  IMAD R19, R0, 0x4, R19 ;  /* 0x0000000400137824 */ /* 0x000fe200078e0213 */
[----:B--2---:R-:W-:-:S02]  /*3fb0*/  IADD3 R14, P6, R13, R2, RZ ;  /* 0x000000020d0e7210 */ /* 0x004fc40007fde0ff */
[----:B------:R-:W-:Y:S01]  /*3fc0*/  ISETP.LT.AND P4, PT, R3, UR7, !P0 ;  /* 0x0000000703007c0c */ /* 0x000fe2000c781270 */
[C---:B------:R-:W-:Y:S01]  /*3fd0*/  IMAD R3, R0.reuse, 0x2, R19 ;  /* 0x0000000200037824 */ /* 0x040fe200078e0213 */
[----:B------:R-:W-:Y:S02]  /*3fe0*/  LEA.HI.X.SX32 R15, R13, R12, 0x1, P6 ;  /* 0x0000000c0d0f7211 */ /* 0x000fe400030f0eff */
[C---:B0-----:R-:W-:Y:S01]  /*3ff0*/  IADD3 R6, P6, R19.reuse, R2, RZ ;  /* 0x0000000213067210 */ /* 0x041fe20007fde0ff */
[----:B------:R-:W-:Y:S01]  /*4000*/  IMAD R13, R0, 0x2, R3 ;  /* 0x00000002000d7824 */ /* 0x000fe200078e0203 */
[----:B------:R-:W-:Y:S02]  /*4010*/  ISETP.LT.AND P3, PT, R48, UR7, !P0 ;  /* 0x0000000730007c0c */ /* 0x000fe4000c761270 */
[----:B------:R-:W-:Y:S02]  /*4020*/  LEA.HI.X.SX32 R7, R19, R12, 0x1, P6 ;  /* 0x0000000c13077211 */ /* 0x000fe400030f0eff */
[----:B------:R-:W-:-:S02]  /*4030*/  PRMT R23, R10, 0x7771, RZ ;  /* 0x000077710a177816 */ /* 0x000fc400000000ff */
[----:B-1----:R-:W-:Y:S02]  /*4040*/  IADD3 R16, P6, R3, R2, RZ ;  /* 0x0000000203107210 */ /* 0x002fe40007fde0ff */
[----:B------:R-:W-:Y:S01]  /*4050*/  PRMT R21, R11, 0x7771, RZ ;  /* 0x000077710b157816 */ /* 0x000fe200000000ff */
[----:B------:R0:W-:Y:S01]  /*4060*/  @P5 STG.E.U8 desc[UR10][R4.64], R23 ;  /* 0x0000001704005986 */ /* 0x0001e2000c10110a */
[----:B------:R-:W-:Y:S01]  /*4070*/  LEA.HI.X.SX32 R17, R3, R12, 0x1, P6 ;  /* 0x0000000c03117211 */ /* 0x000fe200030f0eff */
[----:B------:R-:W-:Y:S01]  /*4080*/  IMAD R3, R0, 0x2, R13 ;  /* 0x0000000200037824 */ /* 0x000fe200078e020d */
[----:B------:R-:W-:Y:S01]  /*4090*/  ISETP.LT.AND P5, PT, R47, UR7, !P0 ;  /* 0x000000072f007c0c */ /* 0x000fe2000c7a1270 */
[----:B------:R1:W-:Y:S01]  /*40a0*/  @P4 STG.E.U8 desc[UR10][R14.64], R21 ;  /* 0x000000150e004986 */ /* 0x0003e2000c10110a */
[----:B------:R-:W-:Y:S01]  /*40b0*/  PRMT R27, R8, 0x7772, RZ ;  /* 0x00007772081b7816 */ /* 0x000fe200000000ff */
[----:B------:R-:W-:Y:S01]  /*40c0*/  IMAD R19, R0, 0x2, R3 ;  /* 0x0000000200137824 */ /* 0x000fe200078e0203 */
[----:B------:R-:W-:-:S02]  /*40d0*/  PRMT R25, R9, 0x7772, RZ ;  /* 0x0000777209197816 */ /* 0x000fc400000000ff */
[----:B------:R-:W-:Y:S01]  /*40e0*/  ISETP.LT.AND P4, PT, R45, UR7, !P0 ;  /* 0x000000072d007c0c */ /* 0x000fe2000c781270 */
[----:B------:R2:W-:Y:S01]  /*40f0*/  @P3 STG.E.U8 desc[UR10][R6.64], R27 ;  /* 0x0000001b06003986 */ /* 0x0005e2000c10110a */
[----:B0-----:R-:W-:Y:S01]  /*4100*/  IADD3 R4, P3, R13, R2, RZ ;  /* 0x000000020d047210 */ /* 0x001fe20007f7e0ff */
[----:B------:R-:W-:Y:S02]  /*4110*/  IMAD R23, R75, R0, RZ ;  /* 0x000000004b177224 */ /* 0x000fe400078e02ff */
[C---:B-1----:R-:W-:Y:S01]  /*4120*/  IMAD R21, R0.reuse, 0x2, R19 ;  /* 0x0000000200157824 */ /* 0x042fe200078e0213 */
[----:B------:R-:W-:Y:S01]  /*4130*/  LEA.HI.X.SX32 R5, R13, R12, 0x1, P3 ;  /* 0x0000000c0d057211 */ /* 0x000fe200018f0eff */
[----:B------:R0:W-:Y:S01]  /*4140*/  @P5 STG.E.U8 desc[UR10][R16.64], R25 ;  /* 0x0000001910005986 */ /* 0x0001e2000c10110a */
[-C--:B------:R-:W-:Y:S01]  /*4150*/  IADD3 R18, P3, R19, R2.reuse, RZ ;  /* 0x0000000213127210 */ /* 0x080fe20007f7e0ff */
[----:B------:R-:W-:Y:S01]  /*4160*/  IMAD R13, R0, 0x2, R21 ;  /* 0x00000002000d7824 */ /* 0x000fe200078e0215 */
[----:B------:R-:W-:-:S02]  /*4170*/  IADD3 R14, P5, R3, R2, RZ ;  /* 0x00000002030e7210 */ /* 0x000fc40007fbe0ff */
[-C--:B------:R-:W-:Y:S02]  /*4180*/  LEA.HI.X.SX32 R19, R19, R12.reuse, 0x1, P3 ;  /* 0x0000000c13137211 */ /* 0x080fe400018f0eff */
[----:B------:R-:W-:Y:S02]  /*4190*/  LEA.HI.X.SX32 R15, R3, R12, 0x1, P5 ;  /* 0x0000000c030f7211 */ /* 0x000fe400028f0eff */
[-C--:B--2---:R-:W-:Y:S02]  /*41a0*/  IADD3 R6, P6, R21, R2.reuse, RZ ;  /* 0x0000000215067210 */ /* 0x084fe40007fde0ff */
[----:B------:R-:W-:Y:S02]  /*41b0*/  ISETP.LT.AND P5, PT, R43, UR7, !P0 ;  /* 0x000000072b007c0c */ /* 0x000fe4000c7a1270 */
[----:B0-----:R-:W-:Y:S02]  /*41c0*/  IADD3 R16, P3, R13, R2, RZ ;  /* 0x000000020d107210 */ /* 0x001fe40007f7e0ff */
[----:B------:R-:W-:-:S02]  /*41d0*/  LEA.HI.X.SX32 R7, R21, R12, 0x1, P6 ;  /* 0x0000000c15077211 */ /* 0x000fc400030f0eff */
[----:B------:R-:W-:Y:S02]  /*41e0*/  LEA.HI.X.SX32 R17, R13, R12, 0x1, P3 ;  /* 0x0000000c0d117211 */ /* 0x000fe400018f0eff */
[----:B------:R-:W-:Y:S02]  /*41f0*/  ISETP.LT.AND P3, PT, R40, UR7, !P0 ;  /* 0x0000000728007c0c */ /* 0x000fe4000c761270 */
[----:B------:R-:W-:Y:S02]  /*4200*/  IADD3 R2, P6, R23, R2, RZ ;  /* 0x0000000217027210 */ /* 0x000fe40007fde0ff */
[----:B------:R-:W-:Y:S02]  /*4210*/  ISETP.LT.AND P0, PT, R75, UR7, !P0 ;  /* 0x000000074b007c0c */ /* 0x000fe4000c701270 */
[----:B------:R-:W-:Y:S02]  /*4220*/  LEA.HI.X.SX32 R3, R23, R12, 0x1, P6 ;  /* 0x0000000c17037211 */ /* 0x000fe400030f0eff */
[----:B------:R-:W-:-:S02]  /*4230*/  PRMT R25, R10, 0x7772, RZ ;  /* 0x000077720a197816 */ /* 0x000fc400000000ff */
[----:B------:R-:W-:Y:S02]  /*4240*/  PRMT R23, R11, 0x7772, RZ ;  /* 0x000077720b177816 */ /* 0x000fe400000000ff */
[----:B------:R-:W-:Y:S01]  /*4250*/  PRMT R21, R8, 0x7773, RZ ;  /* 0x0000777308157816 */ /* 0x000fe200000000ff */
[----:B------:R0:W-:Y:S01]  /*4260*/  @P5 STG.E.U8 desc[UR10][R4.64], R25 ;  /* 0x0000001904005986 */ /* 0x0001e2000c10110a */
[----:B------:R-:W-:Y:S02]  /*4270*/  PRMT R13, R9, 0x7773, RZ ;  /* 0x00007773090d7816 */ /* 0x000fe400000000ff */
[----:B------:R-:W-:Y:S01]  /*4280*/  PRMT R9, R10, 0x7773, RZ ;  /* 0x000077730a097816 */ /* 0x000fe200000000ff */
[----:B------:R0:W-:Y:S01]  /*4290*/  @P4 STG.E.U8 desc[UR10][R14.64], R23 ;  /* 0x000000170e004986 */ /* 0x0001e2000c10110a */
[----:B------:R-:W-:-:S03]  /*42a0*/  PRMT R11, R11, 0x7773, RZ ;  /* 0x000077730b0b7816 */ /* 0x000fc600000000ff */
[----:B------:R0:W-:Y:S04]  /*42b0*/  @P3 STG.E.U8 desc[UR10][R18.64], R21 ;  /* 0x0000001512003986 */ /* 0x0001e8000c10110a */
[----:B------:R0:W-:Y:S04]  /*42c0*/  @P2 STG.E.U8 desc[UR10][R6.64], R13 ;  /* 0x0000000d06002986 */ /* 0x0001e8000c10110a */
[----:B------:R0:W-:Y:S01]  /*42d0*/  @P1 STG.E.U8 desc[UR10][R16.64], R9 ;  /* 0x0000000910001986 */ /* 0x0001e2000c10110a */
[----:B------:R-:W-:Y:S05]  /*42e0*/  @!P0 EXIT ;  /* 0x000000000000894d */ /* 0x000fea0003800000 */
[----:B------:R-:W-:Y:S01]  /*42f0*/  STG.E.U8 desc[UR10][R2.64], R11 ;  /* 0x0000000b02007986 */ /* 0x000fe2000c10110a */
[----:B------:R-:W-:Y:S05]  /*4300*/  EXIT ;  /* 0x000000000000794d */ /* 0x000fea0003800000 */
.L_x_2:
[----:B------:R-:W-:-:S00]  /*4310*/  BRA `(.L_x_2) ;  /* 0xfffffffc00fc7947 */ /* 0x000fc0000383ffff */
[----:B------:R-:W-:-:S00]  /*4320*/  NOP ;  /* 0x0000000000007918 */ /* 0x000fc00000000000 */
        /* <DEDUP_REMOVED lines=13> */
.L_x_3:


//--------------------- .nv.shared.matmul_kernel  --------------------------
	.section	.nv.shared.matmul_kernel,"aw",@nobits
	.sectionflags	@""
	.align	16
	.zero		1024


//--------------------- .nv.shared.reserved.0     --------------------------
	.section	.nv.shared.reserved.0,"aw",@nobits
	.weak		__nv_reservedSMEM_offset_0_alias
	.size		__nv_reservedSMEM_offset_0_alias, 0, 0
	.other		__nv_reservedSMEM_offset_0_alias,@"STO_CUDA_RESERVED_SHARED STV_DEFAULT"
__nv_reservedSMEM_offset_0_alias:
	.zero		0


//--------------------- .nv.constant0.matmul_kernel --------------------------
	.section	.nv.constant0.matmul_kernel,"a",@progbits
	.sectionflags	@""
	.align	4
.nv.constant0.matmul_kernel:
	.zero		608


//--------------------- SYMBOLS --------------------------

	.type		.nv.reservedSmem.offset0,@object
	.size		.nv.reservedSmem.offset0,0x4
